//
// Generated by NVIDIA NVVM Compiler
//
// Compiler Build ID: CL-36424714
// Cuda compilation tools, release 13.0, V13.0.88
// Based on NVVM 20.0.0
//

.version 9.0
.target sm_100
.address_size 64

	// .globl	_Z8steeringjjfPKfP6float2
.global .align 4 .b8 __cudart_i2opi_f[24] = {65, 144, 67, 60, 153, 149, 98, 219, 192, 221, 52, 245, 209, 87, 39, 252, 41, 21, 68, 78, 110, 131, 249, 162};

.visible .entry _Z8steeringjjfPKfP6float2(
	.param .u32 _Z8steeringjjfPKfP6float2_param_0,
	.param .u32 _Z8steeringjjfPKfP6float2_param_1,
	.param .f32 _Z8steeringjjfPKfP6float2_param_2,
	.param .u64 .ptr .align 1 _Z8steeringjjfPKfP6float2_param_3,
	.param .u64 .ptr .align 1 _Z8steeringjjfPKfP6float2_param_4
)
{
	.local .align 4 .b8 	__local_depot0[28];
	.reg .b64 	%SP;
	.reg .b64 	%SPL;
	.reg .pred 	%p<21>;
	.reg .b32 	%r<93>;
	.reg .b32 	%f<64>;
	.reg .b64 	%rd<47>;
	.reg .b64 	%fd<11>;

	mov.u64 	%SPL, __local_depot0;
	ld.param.u32 	%r31, [_Z8steeringjjfPKfP6float2_param_0];
	ld.param.u32 	%r32, [_Z8steeringjjfPKfP6float2_param_1];
	ld.param.f32 	%f13, [_Z8steeringjjfPKfP6float2_param_2];
	ld.param.u64 	%rd17, [_Z8steeringjjfPKfP6float2_param_3];
	ld.param.u64 	%rd18, [_Z8steeringjjfPKfP6float2_param_4];
	add.u64 	%rd1, %SPL, 0;
	mov.u32 	%r33, %ctaid.y;
	mov.u32 	%r34, %ntid.y;
	mov.u32 	%r35, %tid.y;
	mad.lo.s32 	%r1, %r33, %r34, %r35;
	mov.u32 	%r36, %ctaid.x;
	mov.u32 	%r37, %ntid.x;
	mov.u32 	%r38, %tid.x;
	mad.lo.s32 	%r2, %r36, %r37, %r38;
	setp.ge.u32 	%p1, %r1, %r31;
	setp.ge.u32 	%p2, %r2, %r32;
	or.pred  	%p3, %p1, %p2;
	@%p3 bra 	$L__BB0_18;
	cvta.to.global.u64 	%rd20, %rd17;
	cvt.f64.f32 	%fd2, %f13;
	mul.f64 	%fd1, %fd2, 0d401921FB54442D18;
	mul.wide.u32 	%rd21, %r2, 4;
	add.s64 	%rd22, %rd20, %rd21;
	ld.global.f32 	%f1, [%rd22];
	mul.f32 	%f14, %f1, 0f3F22F983;
	cvt.rni.s32.f32 	%r88, %f14;
	cvt.rn.f32.s32 	%f15, %r88;
	fma.rn.f32 	%f16, %f15, 0fBFC90FDA, %f1;
	fma.rn.f32 	%f17, %f15, 0fB3A22168, %f16;
	fma.rn.f32 	%f62, %f15, 0fA7C234C5, %f17;
	abs.f32 	%f3, %f1;
	setp.ltu.f32 	%p4, %f3, 0f47CE4780;
	@%p4 bra 	$L__BB0_9;
	setp.neu.f32 	%p5, %f3, 0f7F800000;
	@%p5 bra 	$L__BB0_4;
	mov.f32 	%f20, 0f00000000;
	mul.rn.f32 	%f62, %f1, %f20;
	mov.b32 	%r88, 0;
	bra.uni 	$L__BB0_9;
$L__BB0_4:
	mov.b32 	%r4, %f1;
	shl.b32 	%r40, %r4, 8;
	or.b32  	%r5, %r40, -2147483648;
	mov.b64 	%rd43, 0;
	mov.b32 	%r85, 0;
	mov.u64 	%rd41, __cudart_i2opi_f;
	mov.u64 	%rd42, %rd1;
$L__BB0_5:
	.pragma "nounroll";
	ld.global.nc.u32 	%r41, [%rd41];
	mad.wide.u32 	%rd25, %r41, %r5, %rd43;
	shr.u64 	%rd43, %rd25, 32;
	st.local.u32 	[%rd42], %rd25;
	add.s32 	%r85, %r85, 1;
	add.s64 	%rd42, %rd42, 4;
	add.s64 	%rd41, %rd41, 4;
	setp.ne.s32 	%p6, %r85, 6;
	@%p6 bra 	$L__BB0_5;
	shr.u32 	%r42, %r4, 23;
	st.local.u32 	[%rd1+24], %rd43;
	and.b32  	%r8, %r42, 31;
	and.b32  	%r43, %r42, 224;
	add.s32 	%r44, %r43, -128;
	shr.u32 	%r45, %r44, 5;
	mul.wide.u32 	%rd26, %r45, 4;
	sub.s64 	%rd8, %rd1, %rd26;
	ld.local.u32 	%r86, [%rd8+24];
	ld.local.u32 	%r87, [%rd8+20];
	setp.eq.s32 	%p7, %r8, 0;
	@%p7 bra 	$L__BB0_8;
	shf.l.wrap.b32 	%r86, %r87, %r86, %r8;
	ld.local.u32 	%r46, [%rd8+16];
	shf.l.wrap.b32 	%r87, %r46, %r87, %r8;
$L__BB0_8:
	shr.u32 	%r47, %r86, 30;
	shf.l.wrap.b32 	%r48, %r87, %r86, 2;
	shl.b32 	%r49, %r87, 2;
	shr.u32 	%r50, %r48, 31;
	add.s32 	%r51, %r50, %r47;
	neg.s32 	%r52, %r51;
	setp.lt.s32 	%p8, %r4, 0;
	selp.b32 	%r88, %r52, %r51, %p8;
	xor.b32  	%r53, %r48, %r4;
	shr.s32 	%r54, %r48, 31;
	xor.b32  	%r55, %r54, %r48;
	xor.b32  	%r56, %r54, %r49;
	cvt.u64.u32 	%rd27, %r55;
	shl.b64 	%rd28, %rd27, 32;
	cvt.u64.u32 	%rd29, %r56;
	or.b64  	%rd30, %rd28, %rd29;
	cvt.rn.f64.s64 	%fd3, %rd30;
	mul.f64 	%fd4, %fd3, 0d3BF921FB54442D19;
	cvt.rn.f32.f64 	%f18, %fd4;
	neg.f32 	%f19, %f18;
	setp.lt.s32 	%p9, %r53, 0;
	selp.f32 	%f62, %f19, %f18, %p9;
$L__BB0_9:
	add.s32 	%r58, %r88, 1;
	mul.rn.f32 	%f21, %f62, %f62;
	and.b32  	%r59, %r88, 1;
	setp.eq.b32 	%p10, %r59, 1;
	selp.f32 	%f22, %f62, 0f3F800000, %p10;
	fma.rn.f32 	%f23, %f21, %f22, 0f00000000;
	fma.rn.f32 	%f24, %f21, 0f37CBAC00, 0fBAB607ED;
	selp.f32 	%f25, 0fB94D4153, %f24, %p10;
	selp.f32 	%f26, 0f3C0885E4, 0f3D2AAABB, %p10;
	fma.rn.f32 	%f27, %f25, %f21, %f26;
	selp.f32 	%f28, 0fBE2AAAA8, 0fBEFFFFFF, %p10;
	fma.rn.f32 	%f29, %f27, %f21, %f28;
	fma.rn.f32 	%f30, %f29, %f23, %f22;
	and.b32  	%r60, %r58, 2;
	setp.eq.s32 	%p11, %r60, 0;
	mov.f32 	%f31, 0f00000000;
	sub.f32 	%f32, %f31, %f30;
	selp.f32 	%f33, %f30, %f32, %p11;
	cvt.f64.f32 	%fd5, %f33;
	cvt.rn.f64.u32 	%fd6, %r1;
	mul.f64 	%fd7, %fd1, %fd6;
	mul.f64 	%fd8, %fd7, %fd5;
	cvt.rn.f32.f64 	%f7, %fd8;
	mad.lo.s32 	%r61, %r2, %r31, %r1;
	cvta.to.global.u64 	%rd31, %rd18;
	mul.wide.u32 	%rd32, %r61, 8;
	add.s64 	%rd9, %rd31, %rd32;
	mul.f32 	%f34, %f7, 0f3F22F983;
	cvt.rni.s32.f32 	%r92, %f34;
	cvt.rn.f32.s32 	%f35, %r92;
	fma.rn.f32 	%f36, %f35, 0fBFC90FDA, %f7;
	fma.rn.f32 	%f37, %f35, 0fB3A22168, %f36;
	fma.rn.f32 	%f63, %f35, 0fA7C234C5, %f37;
	abs.f32 	%f9, %f7;
	setp.ltu.f32 	%p12, %f9, 0f47CE4780;
	@%p12 bra 	$L__BB0_17;
	setp.neu.f32 	%p13, %f9, 0f7F800000;
	@%p13 bra 	$L__BB0_12;
	mov.f32 	%f40, 0f00000000;
	mul.rn.f32 	%f63, %f7, %f40;
	mov.b32 	%r92, 0;
	bra.uni 	$L__BB0_17;
$L__BB0_12:
	mov.b32 	%r18, %f7;
	shl.b32 	%r63, %r18, 8;
	or.b32  	%r19, %r63, -2147483648;
	mov.b64 	%rd46, 0;
	mov.b32 	%r89, 0;
	mov.u64 	%rd44, __cudart_i2opi_f;
	mov.u64 	%rd45, %rd1;
$L__BB0_13:
	.pragma "nounroll";
	ld.global.nc.u32 	%r64, [%rd44];
	mad.wide.u32 	%rd35, %r64, %r19, %rd46;
	shr.u64 	%rd46, %rd35, 32;
	st.local.u32 	[%rd45], %rd35;
	add.s32 	%r89, %r89, 1;
	add.s64 	%rd45, %rd45, 4;
	add.s64 	%rd44, %rd44, 4;
	setp.ne.s32 	%p14, %r89, 6;
	@%p14 bra 	$L__BB0_13;
	shr.u32 	%r65, %r18, 23;
	st.local.u32 	[%rd1+24], %rd46;
	and.b32  	%r22, %r65, 31;
	and.b32  	%r66, %r65, 224;
	add.s32 	%r67, %r66, -128;
	shr.u32 	%r68, %r67, 5;
	mul.wide.u32 	%rd36, %r68, 4;
	sub.s64 	%rd16, %rd1, %rd36;
	ld.local.u32 	%r90, [%rd16+24];
	ld.local.u32 	%r91, [%rd16+20];
	setp.eq.s32 	%p15, %r22, 0;
	@%p15 bra 	$L__BB0_16;
	shf.l.wrap.b32 	%r90, %r91, %r90, %r22;
	ld.local.u32 	%r69, [%rd16+16];
	shf.l.wrap.b32 	%r91, %r69, %r91, %r22;
$L__BB0_16:
	shr.u32 	%r70, %r90, 30;
	shf.l.wrap.b32 	%r71, %r91, %r90, 2;
	shl.b32 	%r72, %r91, 2;
	shr.u32 	%r73, %r71, 31;
	add.s32 	%r74, %r73, %r70;
	neg.s32 	%r75, %r74;
	setp.lt.s32 	%p16, %r18, 0;
	selp.b32 	%r92, %r75, %r74, %p16;
	xor.b32  	%r76, %r71, %r18;
	shr.s32 	%r77, %r71, 31;
	xor.b32  	%r78, %r77, %r71;
	xor.b32  	%r79, %r77, %r72;
	cvt.u64.u32 	%rd37, %r78;
	shl.b64 	%rd38, %rd37, 32;
	cvt.u64.u32 	%rd39, %r79;
	or.b64  	%rd40, %rd38, %rd39;
	cvt.rn.f64.s64 	%fd9, %rd40;
	mul.f64 	%fd10, %fd9, 0d3BF921FB54442D19;
	cvt.rn.f32.f64 	%f38, %fd10;
	neg.f32 	%f39, %f38;
	setp.lt.s32 	%p17, %r76, 0;
	selp.f32 	%f63, %f39, %f38, %p17;
$L__BB0_17:
	cvt.rn.f32.u32 	%f41, %r31;
	sqrt.rn.f32 	%f42, %f41;
	rcp.rn.f32 	%f43, %f42;
	mul.f32 	%f44, %f63, %f63;
	fma.rn.f32 	%f45, %f44, 0f37CBAC00, 0fBAB607ED;
	fma.rn.f32 	%f46, %f45, %f44, 0f3D2AAABB;
	fma.rn.f32 	%f47, %f46, %f44, 0fBEFFFFFF;
	fma.rn.f32 	%f48, %f47, %f44, 0f3F800000;
	fma.rn.f32 	%f49, %f44, %f63, 0f00000000;
	fma.rn.f32 	%f50, %f44, 0fB94D4153, 0f3C0885E4;
	fma.rn.f32 	%f51, %f50, %f44, 0fBE2AAAA8;
	fma.rn.f32 	%f52, %f51, %f49, %f63;
	and.b32  	%r81, %r92, 1;
	setp.eq.b32 	%p18, %r81, 1;
	selp.f32 	%f53, %f48, %f52, %p18;
	selp.f32 	%f54, %f52, %f48, %p18;
	and.b32  	%r82, %r92, 2;
	setp.eq.s32 	%p19, %r82, 0;
	neg.f32 	%f55, %f53;
	selp.f32 	%f56, %f53, %f55, %p19;
	add.s32 	%r83, %r92, 1;
	and.b32  	%r84, %r83, 2;
	setp.eq.s32 	%p20, %r84, 0;
	neg.f32 	%f57, %f54;
	selp.f32 	%f58, %f54, %f57, %p20;
	mul.f32 	%f59, %f43, %f58;
	neg.f32 	%f60, %f43;
	mul.f32 	%f61, %f56, %f60;
	st.global.v2.f32 	[%rd9], {%f59, %f61};
$L__BB0_18:
	ret;

}
	// .globl	_Z6CidentjP6float2
.visible .entry _Z6CidentjP6float2(
	.param .u32 _Z6CidentjP6float2_param_0,
	.param .u64 .ptr .align 1 _Z6CidentjP6float2_param_1
)
{
	.reg .pred 	%p<3>;
	.reg .b32 	%r<12>;
	.reg .b32 	%f<3>;
	.reg .b64 	%rd<5>;

	ld.param.u32 	%r3, [_Z6CidentjP6float2_param_0];
	ld.param.u64 	%rd1, [_Z6CidentjP6float2_param_1];
	mov.u32 	%r4, %ctaid.y;
	mov.u32 	%r5, %ntid.y;
	mov.u32 	%r6, %tid.y;
	mad.lo.s32 	%r1, %r4, %r5, %r6;
	mov.u32 	%r7, %ctaid.x;
	mov.u32 	%r8, %ntid.x;
	mov.u32 	%r9, %tid.x;
	mad.lo.s32 	%r2, %r7, %r8, %r9;
	max.u32 	%r10, %r1, %r2;
	setp.ge.u32 	%p1, %r10, %r3;
	@%p1 bra 	$L__BB1_2;
	cvta.to.global.u64 	%rd2, %rd1;
	setp.eq.s32 	%p2, %r1, %r2;
	selp.f32 	%f1, 0f3F800000, 0f00000000, %p2;
	mad.lo.s32 	%r11, %r2, %r3, %r1;
	mul.wide.u32 	%rd3, %r11, 8;
	add.s64 	%rd4, %rd2, %rd3;
	mov.f32 	%f2, 0f00000000;
	st.global.v2.f32 	[%rd4], {%f1, %f2};
$L__BB1_2:
	ret;

}


// ===== COMPILED SASS (sm_100) =====

	.target	sm_100

	.elftype	@"ET_EXEC"


//--------------------- .note.nv.tkinfo           --------------------------
	.section	.note.nv.tkinfo,"",@"SHT_NOTE"
	.sectionflags	@"SHF_NOTE_NV_TKINFO"
	.tkinfo
        /*0018*/ 	.word	0x00000002
        /*0030*/ 	.string	""
        /*0030*/ 	.string	"ptxas"
        /*0030*/ 	.string	"Cuda compilation tools, release 13.0, V13.0.88"
        /*0030*/ 	.string	"Build cuda_13.0.r13.0/compiler.36424714_0"
        /*0030*/ 	.string	"-arch sm_100 -m 64 "



//--------------------- .note.nv.cuinfo           --------------------------
	.section	.note.nv.cuinfo,"",@"SHT_NOTE"
	.sectionflags	@"SHF_NOTE_NV_CUINFO"
        /*0018*/ 	.short	0x0002
        /*001a*/ 	.short	0x0064
        /*001c*/ 	.short	0x0082
	.zero		2


//--------------------- .nv.info                  --------------------------
	.section	.nv.info,"",@"SHT_CUDA_INFO"
	.align	4


	//----- nvinfo : EIATTR_REGCOUNT
	.align		4
        /*0000*/ 	.byte	0x04, 0x2f
        /*0002*/ 	.short	(.L_2 - .L_1)
	.align		4
.L_1:
        /*0004*/ 	.word	index@(_Z8steeringjjfPKfP6float2)
        /*0008*/ 	.word	0x00000016


	//----- nvinfo : EIATTR_FRAME_SIZE
	.align		4
.L_2:
        /*000c*/ 	.byte	0x04, 0x11
        /*000e*/ 	.short	(.L_4 - .L_3)
	.align		4
.L_3:
        /*0010*/ 	.word	index@($__internal_1_$__cuda_sm20_sqrt_rn_f32_slowpath)
        /*0014*/ 	.word	0x00000000


	//----- nvinfo : EIATTR_FRAME_SIZE
	.align		4
.L_4:
        /*0018*/ 	.byte	0x04, 0x11
        /*001a*/ 	.short	(.L_6 - .L_5)
	.align		4
.L_5:
        /*001c*/ 	.word	index@($__internal_0_$__cuda_sm20_rcp_rn_f32_slowpath)
        /*0020*/ 	.word	0x00000000


	//----- nvinfo : EIATTR_FRAME_SIZE
	.align		4
.L_6:
        /*0024*/ 	.byte	0x04, 0x11
        /*0026*/ 	.short	(.L_8 - .L_7)
	.align		4
.L_7:
        /*0028*/ 	.word	index@(_Z8steeringjjfPKfP6float2)
        /*002c*/ 	.word	0x00000000


	//----- nvinfo : EIATTR_REGCOUNT
	.align		4
.L_8:
        /*0030*/ 	.byte	0x04, 0x2f
        /*0032*/ 	.short	(.L_10 - .L_9)
	.align		4
.L_9:
        /*0034*/ 	.word	index@(_Z6CidentjP6float2)
        /*0038*/ 	.word	0x0000000a


	//----- nvinfo : EIATTR_FRAME_SIZE
	.align		4
.L_10:
        /*003c*/ 	.byte	0x04, 0x11
        /*003e*/ 	.short	(.L_12 - .L_11)
	.align		4
.L_11:
        /*0040*/ 	.word	index@(_Z6CidentjP6float2)
        /*0044*/ 	.word	0x00000000


	//----- nvinfo : EIATTR_MIN_STACK_SIZE
	.align		4
.L_12:
        /*0048*/ 	.byte	0x04, 0x12
        /*004a*/ 	.short	(.L_14 - .L_13)
	.align		4
.L_13:
        /*004c*/ 	.word	index@(_Z6CidentjP6float2)
        /*0050*/ 	.word	0x00000000


	//----- nvinfo : EIATTR_MIN_STACK_SIZE
	.align		4
.L_14:
        /*0054*/ 	.byte	0x04, 0x12
        /*0056*/ 	.short	(.L_16 - .L_15)
	.align		4
.L_15:
        /*0058*/ 	.word	index@(_Z8steeringjjfPKfP6float2)
        /*005c*/ 	.word	0x00000000
.L_16:


//--------------------- .nv.compat                --------------------------
	.section	.nv.compat,"",@"SHT_CUDA_COMPAT_INFO"
	.align	4
        /*0000*/ 	.byte	0x02, 0x09, 0x00, 0x00, 0x02, 0x02, 0x01, 0x00, 0x02, 0x05, 0x05, 0x00, 0x03, 0x07, 0x01, 0x01
        /*0010*/ 	.byte	0x02, 0x03, 0x00, 0x00, 0x02, 0x06, 0x01, 0x00, 0x04, 0x0b, 0x08, 0x00, 0x01, 0x00, 0x00, 0x00
        /*0020*/ 	.byte	0x00, 0x00, 0x00, 0x00


//--------------------- .nv.info._Z6CidentjP6float2 --------------------------
	.section	.nv.info._Z6CidentjP6float2,"",@"SHT_CUDA_INFO"
	.sectionflags	@""
	.align	4


	//----- nvinfo : EIATTR_CUDA_API_VERSION
	.align		4
        /*0000*/ 	.byte	0x04, 0x37
        /*0002*/ 	.short	(.L_18 - .L_17)
.L_17:
        /*0004*/ 	.word	0x00000082


	//----- nvinfo : EIATTR_KPARAM_INFO
	.align		4
.L_18:
        /*0008*/ 	.byte	0x04, 0x17
        /*000a*/ 	.short	(.L_20 - .L_19)
.L_19:
        /*000c*/ 	.word	0x00000000
        /*0010*/ 	.short	0x0001
        /*0012*/ 	.short	0x0008
        /*0014*/ 	.byte	0x00, 0xf5, 0x21, 0x00


	//----- nvinfo : EIATTR_KPARAM_INFO
	.align		4
.L_20:
        /*0018*/ 	.byte	0x04, 0x17
        /*001a*/ 	.short	(.L_22 - .L_21)
.L_21:
        /*001c*/ 	.word	0x00000000
        /*0020*/ 	.short	0x0000
        /*0022*/ 	.short	0x0000
        /*0024*/ 	.byte	0x00, 0xf0, 0x11, 0x00


	//----- nvinfo : EIATTR_SPARSE_MMA_MASK
	.align		4
.L_22:
        /*0028*/ 	.byte	0x03, 0x50
        /*002a*/ 	.short	0x0000


	//----- nvinfo : EIATTR_MAXREG_COUNT
	.align		4
        /*002c*/ 	.byte	0x03, 0x1b
        /*002e*/ 	.short	0x00ff


	//----- nvinfo : EIATTR_MERCURY_ISA_VERSION
	.align		4
        /*0030*/ 	.byte	0x03, 0x5f
        /*0032*/ 	.short	0x0101


	//----- nvinfo : EIATTR_VRC_CTA_INIT_COUNT
	.align		4
        /*0034*/ 	.byte	0x02, 0x4a
	.zero		1
	.zero		1


	//----- nvinfo : EIATTR_EXIT_INSTR_OFFSETS
	.align		4
        /*0038*/ 	.byte	0x04, 0x1c
        /*003a*/ 	.short	(.L_24 - .L_23)


	//   ....[0]....
.L_23:
        /*003c*/ 	.word	0x000000c0


	//   ....[1]....
        /*0040*/ 	.word	0x00000150


	//----- nvinfo : EIATTR_CBANK_PARAM_SIZE
	.align		4
.L_24:
        /*0044*/ 	.byte	0x03, 0x19
        /*0046*/ 	.short	0x0010


	//----- nvinfo : EIATTR_PARAM_CBANK
	.align		4
        /*0048*/ 	.byte	0x04, 0x0a
        /*004a*/ 	.short	(.L_26 - .L_25)
	.align		4
.L_25:
        /*004c*/ 	.word	index@(.nv.constant0._Z6CidentjP6float2)
        /*0050*/ 	.short	0x0380
        /*0052*/ 	.short	0x0010


	//----- nvinfo : EIATTR_SW_WAR
	.align		4
.L_26:
        /*0054*/ 	.byte	0x04, 0x36
        /*0056*/ 	.short	(.L_28 - .L_27)
.L_27:
        /*0058*/ 	.word	0x00000008
.L_28:


//--------------------- .nv.info._Z8steeringjjfPKfP6float2 --------------------------
	.section	.nv.info._Z8steeringjjfPKfP6float2,"",@"SHT_CUDA_INFO"
	.sectionflags	@""
	.align	4


	//----- nvinfo : EIATTR_CUDA_API_VERSION
	.align		4
        /*0000*/ 	.byte	0x04, 0x37
        /*0002*/ 	.short	(.L_30 - .L_29)
.L_29:
        /*0004*/ 	.word	0x00000082


	//----- nvinfo : EIATTR_KPARAM_INFO
	.align		4
.L_30:
        /*0008*/ 	.byte	0x04, 0x17
        /*000a*/ 	.short	(.L_32 - .L_31)
.L_31:
        /*000c*/ 	.word	0x00000000
        /*0010*/ 	.short	0x0004
        /*0012*/ 	.short	0x0018
        /*0014*/ 	.byte	0x00, 0xf5, 0x21, 0x00


	//----- nvinfo : EIATTR_KPARAM_INFO
	.align		4
.L_32:
        /*0018*/ 	.byte	0x04, 0x17
        /*001a*/ 	.short	(.L_34 - .L_33)
.L_33:
        /*001c*/ 	.word	0x00000000
        /*0020*/ 	.short	0x0003
        /*0022*/ 	.short	0x0010
        /*0024*/ 	.byte	0x00, 0xf5, 0x21, 0x00


	//----- nvinfo : EIATTR_KPARAM_INFO
	.align		4
.L_34:
        /*0028*/ 	.byte	0x04, 0x17
        /*002a*/ 	.short	(.L_36 - .L_35)
.L_35:
        /*002c*/ 	.word	0x00000000
        /*0030*/ 	.short	0x0002
        /*0032*/ 	.short	0x0008
        /*0034*/ 	.byte	0x00, 0xf0, 0x11, 0x00


	//----- nvinfo : EIATTR_KPARAM_INFO
	.align		4
.L_36:
        /*0038*/ 	.byte	0x04, 0x17
        /*003a*/ 	.short	(.L_38 - .L_37)
.L_37:
        /*003c*/ 	.word	0x00000000
        /*0040*/ 	.short	0x0001
        /*0042*/ 	.short	0x0004
        /*0044*/ 	.byte	0x00, 0xf0, 0x11, 0x00


	//----- nvinfo : EIATTR_KPARAM_INFO
	.align		4
.L_38:
        /*0048*/ 	.byte	0x04, 0x17
        /*004a*/ 	.short	(.L_40 - .L_39)
.L_39:
        /*004c*/ 	.word	0x00000000
        /*0050*/ 	.short	0x0000
        /*0052*/ 	.short	0x0000
        /*0054*/ 	.byte	0x00, 0xf0, 0x11, 0x00


	//----- nvinfo : EIATTR_SPARSE_MMA_MASK
	.align		4
.L_40:
        /*0058*/ 	.byte	0x03, 0x50
        /*005a*/ 	.short	0x0000


	//----- nvinfo : EIATTR_MAXREG_COUNT
	.align		4
        /*005c*/ 	.byte	0x03, 0x1b
        /*005e*/ 	.short	0x00ff


	//----- nvinfo : EIATTR_MERCURY_ISA_VERSION
	.align		4
        /*0060*/ 	.byte	0x03, 0x5f
        /*0062*/ 	.short	0x0101


	//----- nvinfo : EIATTR_VRC_CTA_INIT_COUNT
	.align		4
        /*0064*/ 	.byte	0x02, 0x4a
	.zero		1
	.zero		1


	//----- nvinfo : EIATTR_EXIT_INSTR_OFFSETS
	.align		4
        /*0068*/ 	.byte	0x04, 0x1c
        /*006a*/ 	.short	(.L_42 - .L_41)


	//   ....[0]....
.L_41:
        /*006c*/ 	.word	0x000000c0


	//   ....[1]....
        /*0070*/ 	.word	0x00001320


	//----- nvinfo : EIATTR_CRS_STACK_SIZE
	.align		4
.L_42:
        /*0074*/ 	.byte	0x04, 0x1e
        /*0076*/ 	.short	(.L_44 - .L_43)
.L_43:
        /*0078*/ 	.word	0x00000000


	//----- nvinfo : EIATTR_CBANK_PARAM_SIZE
	.align		4
.L_44:
        /*007c*/ 	.byte	0x03, 0x19
        /*007e*/ 	.short	0x0020


	//----- nvinfo : EIATTR_PARAM_CBANK
	.align		4
        /*0080*/ 	.byte	0x04, 0x0a
        /*0082*/ 	.short	(.L_46 - .L_45)
	.align		4
.L_45:
        /*0084*/ 	.word	index@(.nv.constant0._Z8steeringjjfPKfP6float2)
        /*0088*/ 	.short	0x0380
        /*008a*/ 	.short	0x0020


	//----- nvinfo : EIATTR_SW_WAR
	.align		4
.L_46:
        /*008c*/ 	.byte	0x04, 0x36
        /*008e*/ 	.short	(.L_48 - .L_47)
.L_47:
        /*0090*/ 	.word	0x00000008
.L_48:


//--------------------- .nv.callgraph             --------------------------
	.section	.nv.callgraph,"",@"SHT_CUDA_CALLGRAPH"
	.align	4
	.sectionentsize	8
	.align		4
        /*0000*/ 	.word	0x00000000
	.align		4
        /*0004*/ 	.word	0xffffffff
	.align		4
        /*0008*/ 	.word	0x00000000
	.align		4
        /*000c*/ 	.word	0xfffffffe
	.align		4
        /*0010*/ 	.word	0x00000000
	.align		4
        /*0014*/ 	.word	0xfffffffd
	.align		4
        /*0018*/ 	.word	0x00000000
	.align		4
        /*001c*/ 	.word	0xfffffffc


//--------------------- .nv.constant4             --------------------------
	.section	.nv.constant4,"a",@progbits
	.align	8
	.align		8
.nv.constant4:
        /*0000*/ 	.dword	__cudart_i2opi_f


//--------------------- .text._Z6CidentjP6float2  --------------------------
	.section	.text._Z6CidentjP6float2,"ax",@progbits
	.align	128
        .global         _Z6CidentjP6float2
        .type           _Z6CidentjP6float2,@function
        .size           _Z6CidentjP6float2,(.L_x_22 - _Z6CidentjP6float2)
        .other          _Z6CidentjP6float2,@"STO_CUDA_ENTRY STV_DEFAULT"
_Z6CidentjP6float2:
.text._Z6CidentjP6float2:
[----:B------:R-:W-:Y:S01]  /*0000*/  LDC R1, c[0x0][0x37c] ;  /* 0x0000df00ff017b82 */ /* 0x000fe20000000800 */
[----:B------:R-:W0:Y:S07]  /*0010*/  S2R R3, SR_TID.Y ;  /* 0x0000000000037919 */ /* 0x000e2e0000002200 */
[----:B------:R-:W0:Y:S01]  /*0020*/  LDC R0, c[0x0][0x364] ;  /* 0x0000d900ff007b82 */ /* 0x000e220000000800 */
[----:B------:R-:W1:Y:S01]  /*0030*/  LDCU UR6, c[0x0][0x380] ;  /* 0x00007000ff0677ac */ /* 0x000e620008000800 */
[----:B------:R-:W2:Y:S06]  /*0040*/  S2R R2, SR_TID.X ;  /* 0x0000000000027919 */ /* 0x000eac0000002100 */
[----:B------:R-:W0:Y:S08]  /*0050*/  S2UR UR4, SR_CTAID.Y ;  /* 0x00000000000479c3 */ /* 0x000e300000002600 */
[----:B------:R-:W2:Y:S08]  /*0060*/  S2UR UR5, SR_CTAID.X ;  /* 0x00000000000579c3 */ /* 0x000eb00000002500 */
[----:B------:R-:W2:Y:S01]  /*0070*/  LDC R5, c[0x0][0x360] ;  /* 0x0000d800ff057b82 */ /* 0x000ea20000000800 */
[----:B0-----:R-:W-:-:S02]  /*0080*/  IMAD R0, R0, UR4, R3 ;  /* 0x0000000400007c24 */ /* 0x001fc4000f8e0203 */
[----:B--2---:R-:W-:-:S05]  /*0090*/  IMAD R5, R5, UR5, R2 ;  /* 0x0000000505057c24 */ /* 0x004fca000f8e0202 */
[----:B------:R-:W-:-:S04]  /*00a0*/  VIMNMX.U32 R2, PT, PT, R0, R5, !PT ;  /* 0x0000000500027248 */ /* 0x000fc80007fe0000 */
[----:B-1----:R-:W-:-:S13]  /*00b0*/  ISETP.GE.U32.AND P0, PT, R2, UR6, PT ;  /* 0x0000000602007c0c */ /* 0x002fda000bf06070 */
[----:B------:R-:W-:Y:S05]  /*00c0*/  @P0 EXIT ;  /* 0x000000000000094d */ /* 0x000fea0003800000 */
[----:B------:R-:W0:Y:S01]  /*00d0*/  LDC.64 R2, c[0x0][0x388] ;  /* 0x0000e200ff027b82 */ /* 0x000e220000000a00 */
[----:B------:R-:W1:Y:S01]  /*00e0*/  LDCU.64 UR4, c[0x0][0x358] ;  /* 0x00006b00ff0477ac */ /* 0x000e620008000a00 */
[----:B------:R-:W-:Y:S01]  /*00f0*/  IMAD R7, R5, UR6, R0 ;  /* 0x0000000605077c24 */ /* 0x000fe2000f8e0200 */
[----:B------:R-:W-:Y:S01]  /*0100*/  ISETP.NE.AND P0, PT, R0, R5, PT ;  /* 0x000000050000720c */ /* 0x000fe20003f05270 */
[----:B------:R-:W-:-:S03]  /*0110*/  HFMA2 R5, -RZ, RZ, 0, 0 ;  /* 0x00000000ff057431 */ /* 0x000fc600000001ff */
[----:B------:R-:W-:Y:S01]  /*0120*/  FSEL R4, RZ, 1, P0 ;  /* 0x3f800000ff047808 */ /* 0x000fe20000000000 */
[----:B0-----:R-:W-:-:S05]  /*0130*/  IMAD.WIDE.U32 R2, R7, 0x8, R2 ;  /* 0x0000000807027825 */ /* 0x001fca00078e0002 */
[----:B-1----:R-:W-:Y:S01]  /*0140*/  STG.E.64 desc[UR4][R2.64], R4 ;  /* 0x0000000402007986 */ /* 0x002fe2000c101b04 */
[----:B------:R-:W-:Y:S05]  /*0150*/  EXIT ;  /* 0x000000000000794d */ /* 0x000fea0003800000 */
.L_x_0:
[----:B------:R-:W-:-:S00]  /*0160*/  BRA `(.L_x_0) ;  /* 0xfffffffc00fc7947 */ /* 0x000fc0000383ffff */
[----:B------:R-:W-:-:S00]  /*0170*/  NOP ;  /* 0x0000000000007918 */ /* 0x000fc00000000000 */
        /* <DEDUP_REMOVED lines=8> */
.L_x_22:


//--------------------- .text._Z8steeringjjfPKfP6float2 --------------------------
	.section	.text._Z8steeringjjfPKfP6float2,"ax",@progbits
	.align	128
        .global         _Z8steeringjjfPKfP6float2
        .type           _Z8steeringjjfPKfP6float2,@function
        .size           _Z8steeringjjfPKfP6float2,(.L_x_21 - _Z8steeringjjfPKfP6float2)
        .other          _Z8steeringjjfPKfP6float2,@"STO_CUDA_ENTRY STV_DEFAULT"
_Z8steeringjjfPKfP6float2:
.text._Z8steeringjjfPKfP6float2:
[----:B------:R-:W-:Y:S01]  /*0000*/  LDC R1, c[0x0][0x37c] ;  /* 0x0000df00ff017b82 */ /* 0x000fe20000000800 */
[----:B------:R-:W0:Y:S07]  /*0010*/  S2R R0, SR_TID.X ;  /* 0x0000000000007919 */ /* 0x000e2e0000002100 */
[----:B------:R-:W1:Y:S01]  /*0020*/  LDC R4, c[0x0][0x364] ;  /* 0x0000d900ff047b82 */ /* 0x000e620000000800 */
[----:B------:R-:W2:Y:S01]  /*0030*/  LDCU.64 UR10, c[0x0][0x380] ;  /* 0x00007000ff0a77ac */ /* 0x000ea20008000a00 */
[----:B------:R-:W1:Y:S06]  /*0040*/  S2R R3, SR_TID.Y ;  /* 0x0000000000037919 */ /* 0x000e6c0000002200 */
[----:B------:R-:W0:Y:S08]  /*0050*/  S2UR UR5, SR_CTAID.X ;  /* 0x00000000000579c3 */ /* 0x000e300000002500 */
[----:B------:R-:W0:Y:S08]  /*0060*/  LDC R5, c[0x0][0x360] ;  /* 0x0000d800ff057b82 */ /* 0x000e300000000800 */
[----:B------:R-:W1:Y:S01]  /*0070*/  S2UR UR4, SR_CTAID.Y ;  /* 0x00000000000479c3 */ /* 0x000e620000002600 */
[----:B0-----:R-:W-:-:S05]  /*0080*/  IMAD R5, R5, UR5, R0 ;  /* 0x0000000505057c24 */ /* 0x001fca000f8e0200 */
[----:B--2---:R-:W-:Y:S01]  /*0090*/  ISETP.GE.U32.AND P0, PT, R5, UR11, PT ;  /* 0x0000000b05007c0c */ /* 0x004fe2000bf06070 */
[----:B-1----:R-:W-:-:S05]  /*00a0*/  IMAD R4, R4, UR4, R3 ;  /* 0x0000000404047c24 */ /* 0x002fca000f8e0203 */
[----:B------:R-:W-:-:S13]  /*00b0*/  ISETP.GE.U32.OR P0, PT, R4, UR10, P0 ;  /* 0x0000000a04007c0c */ /* 0x000fda0008706470 */
[----:B------:R-:W-:Y:S05]  /*00c0*/  @P0 EXIT ;  /* 0x000000000000094d */ /* 0x000fea0003800000 */
[----:B------:R-:W0:Y:S01]  /*00d0*/  LDC.64 R6, c[0x0][0x390] ;  /* 0x0000e400ff067b82 */ /* 0x000e220000000a00 */
[----:B------:R-:W1:Y:S01]  /*00e0*/  LDCU.64 UR6, c[0x0][0x358] ;  /* 0x00006b00ff0677ac */ /* 0x000e620008000a00 */
[----:B------:R-:W2:Y:S01]  /*00f0*/  LDCU UR4, c[0x0][0x388] ;  /* 0x00007100ff0477ac */ /* 0x000ea20008000800 */
[----:B0-----:R-:W-:-:S05]  /*0100*/  IMAD.WIDE.U32 R6, R5, 0x4, R6 ;  /* 0x0000000405067825 */ /* 0x001fca00078e0006 */
[----:B-1----:R-:W3:Y:S01]  /*0110*/  LDG.E R0, desc[UR6][R6.64] ;  /* 0x0000000606007981 */ /* 0x002ee2000c1e1900 */
[----:B--2---:R-:W0:Y:S01]  /*0120*/  F2F.F64.F32 R2, UR4 ;  /* 0x0000000400027d10 */ /* 0x004e220008201800 */
[----:B------:R-:W-:Y:S01]  /*0130*/  UMOV UR4, 0x54442d18 ;  /* 0x54442d1800047882 */ /* 0x000fe20000000000 */
[----:B------:R-:W-:Y:S01]  /*0140*/  UMOV UR5, 0x401921fb ;  /* 0x401921fb00057882 */ /* 0x000fe20000000000 */
[----:B------:R-:W-:Y:S01]  /*0150*/  BSSY.RECONVERGENT B0, `(.L_x_1) ;  /* 0x000006a000007945 */ /* 0x000fe20003800200 */
[----:B0-----:R-:W-:Y:S01]  /*0160*/  DMUL R2, R2, UR4 ;  /* 0x0000000402027c28 */ /* 0x001fe20008000000 */
[C---:B---3--:R-:W-:Y:S01]  /*0170*/  FMUL R8, R0.reuse, 0.63661974668502807617 ;  /* 0x3f22f98300087820 */ /* 0x048fe20000400000 */
[----:B------:R-:W-:-:S03]  /*0180*/  FSETP.GE.AND P0, PT, |R0|, 105615, PT ;  /* 0x47ce47800000780b */ /* 0x000fc60003f06200 */
[----:B------:R-:W0:Y:S02]  /*0190*/  F2I.NTZ R15, R8 ;  /* 0x00000008000f7305 */ /* 0x000e240000203100 */
[----:B0-----:R-:W-:-:S05]  /*01a0*/  I2FP.F32.S32 R9, R15 ;  /* 0x0000000f00097245 */ /* 0x001fca0000201400 */
[----:B------:R-:W-:-:S04]  /*01b0*/  FFMA R10, R9, -1.5707962512969970703, R0 ;  /* 0xbfc90fda090a7823 */ /* 0x000fc80000000000 */
[----:B------:R-:W-:-:S04]  /*01c0*/  FFMA R10, R9, -7.5497894158615963534e-08, R10 ;  /* 0xb3a22168090a7823 */ /* 0x000fc8000000000a */
[----:B------:R-:W-:Y:S01]  /*01d0*/  FFMA R7, R9, -5.3903029534742383927e-15, R10 ;  /* 0xa7c234c509077823 */ /* 0x000fe2000000000a */
[----:B------:R-:W-:Y:S06]  /*01e0*/  @!P0 BRA `(.L_x_2) ;  /* 0x0000000400808947 */ /* 0x000fec0003800000 */
[----:B------:R-:W-:-:S13]  /*01f0*/  FSETP.NEU.AND P0, PT, |R0|, +INF , PT ;  /* 0x7f8000000000780b */ /* 0x000fda0003f0d200 */
[----:B------:R-:W-:Y:S01]  /*0200*/  @!P0 FMUL R7, RZ, R0 ;  /* 0x00000000ff078220 */ /* 0x000fe20000400000 */
[----:B------:R-:W-:Y:S01]  /*0210*/  @!P0 IMAD.MOV.U32 R15, RZ, RZ, RZ ;  /* 0x000000ffff0f8224 */ /* 0x000fe200078e00ff */
[----:B------:R-:W-:Y:S06]  /*0220*/  @!P0 BRA `(.L_x_2) ;  /* 0x0000000400708947 */ /* 0x000fec0003800000 */
[----:B------:R-:W-:Y:S01]  /*0230*/  IMAD.SHL.U32 R6, R0, 0x100, RZ ;  /* 0x0000010000067824 */ /* 0x000fe200078e00ff */
[----:B------:R-:W0:Y:S01]  /*0240*/  LDCU.64 UR8, c[0x4][URZ] ;  /* 0x01000000ff0877ac */ /* 0x000e220008000a00 */
[----:B------:R-:W-:Y:S02]  /*0250*/  IMAD.MOV.U32 R7, RZ, RZ, RZ ;  /* 0x000000ffff077224 */ /* 0x000fe400078e00ff */
[----:B------:R-:W-:Y:S01]  /*0260*/  IMAD.MOV.U32 R18, RZ, RZ, RZ ;  /* 0x000000ffff127224 */ /* 0x000fe200078e00ff */
[----:B------:R-:W-:Y:S01]  /*0270*/  LOP3.LUT R15, R6, 0x80000000, RZ, 0xfc, !PT ;  /* 0x80000000060f7812 */ /* 0x000fe200078efcff */
[----:B------:R-:W-:Y:S01]  /*0280*/  UMOV UR5, URZ ;  /* 0x000000ff00057c82 */ /* 0x000fe20008000000 */
[----:B------:R-:W-:-:S05]  /*0290*/  UMOV UR4, URZ ;  /* 0x000000ff00047c82 */ /* 0x000fca0008000000 */
.L_x_3:
[----:B0-----:R-:W-:Y:S01]  /*02a0*/  IMAD.U32 R16, RZ, RZ, UR8 ;  /* 0x00000008ff107e24 */ /* 0x001fe2000f8e00ff */
[----:B------:R-:W-:-:S05]  /*02b0*/  MOV R17, UR9 ;  /* 0x0000000900117c02 */ /* 0x000fca0008000f00 */
[----:B------:R-:W2:Y:S01]  /*02c0*/  LDG.E.CONSTANT R8, desc[UR6][R16.64] ;  /* 0x0000000610087981 */ /* 0x000ea2000c1e9900 */
[----:B------:R-:W-:Y:S01]  /*02d0*/  UIADD3 UR4, UPT, UPT, UR4, 0x1, URZ ;  /* 0x0000000104047890 */ /* 0x000fe2000fffe0ff */
[C---:B------:R-:W-:Y:S01]  /*02e0*/  ISETP.EQ.AND P0, PT, R18.reuse, RZ, PT ;  /* 0x000000ff1200720c */ /* 0x040fe20003f02270 */
[----:B------:R-:W-:Y:S01]  /*02f0*/  UIADD3 UR8, UP1, UPT, UR8, 0x4, URZ ;  /* 0x0000000408087890 */ /* 0x000fe2000ff3e0ff */
[C---:B------:R-:W-:Y:S01]  /*0300*/  ISETP.EQ.AND P1, PT, R18.reuse, 0x4, PT ;  /* 0x000000041200780c */ /* 0x040fe20003f22270 */
[----:B------:R-:W-:Y:S01]  /*0310*/  UISETP.NE.AND UP0, UPT, UR4, 0x6, UPT ;  /* 0x000000060400788c */ /* 0x000fe2000bf05270 */
[C---:B------:R-:W-:Y:S01]  /*0320*/  ISETP.EQ.AND P2, PT, R18.reuse, 0x8, PT ;  /* 0x000000081200780c */ /* 0x040fe20003f42270 */
[----:B------:R-:W-:Y:S01]  /*0330*/  UIADD3.X UR9, UPT, UPT, URZ, UR9, URZ, UP1, !UPT ;  /* 0x00000009ff097290 */ /* 0x000fe20008ffe4ff */
[C---:B------:R-:W-:Y:S02]  /*0340*/  ISETP.EQ.AND P3, PT, R18.reuse, 0xc, PT ;  /* 0x0000000c1200780c */ /* 0x040fe40003f62270 */
[----:B------:R-:W-:-:S02]  /*0350*/  ISETP.EQ.AND P4, PT, R18, 0x10, PT ;  /* 0x000000101200780c */ /* 0x000fc40003f82270 */
[C---:B------:R-:W-:Y:S01]  /*0360*/  ISETP.EQ.AND P5, PT, R18.reuse, 0x14, PT ;  /* 0x000000141200780c */ /* 0x040fe20003fa2270 */
[----:B------:R-:W-:Y:S02]  /*0370*/  VIADD R18, R18, 0x4 ;  /* 0x0000000412127836 */ /* 0x000fe40000000000 */
[----:B--2---:R-:W-:-:S03]  /*0380*/  IMAD.WIDE.U32 R8, R8, R15, RZ ;  /* 0x0000000f08087225 */ /* 0x004fc600078e00ff */
[----:B------:R-:W-:-:S04]  /*0390*/  IADD3 R8, P6, PT, R8, R7, RZ ;  /* 0x0000000708087210 */ /* 0x000fc80007fde0ff */
[----:B------:R-:W-:Y:S01]  /*03a0*/  IADD3.X R7, PT, PT, R9, UR5, RZ, P6, !PT ;  /* 0x0000000509077c10 */ /* 0x000fe2000b7fe4ff */
[--C-:B------:R-:W-:Y:S01]  /*03b0*/  @P0 IMAD.MOV.U32 R6, RZ, RZ, R8.reuse ;  /* 0x000000ffff060224 */ /* 0x100fe200078e0008 */
[----:B------:R-:W-:Y:S01]  /*03c0*/  @P4 MOV R13, R8 ;  /* 0x00000008000d4202 */ /* 0x000fe20000000f00 */
[--C-:B------:R-:W-:Y:S02]  /*03d0*/  @P1 IMAD.MOV.U32 R10, RZ, RZ, R8.reuse ;  /* 0x000000ffff0a1224 */ /* 0x100fe400078e0008 */
[--C-:B------:R-:W-:Y:S02]  /*03e0*/  @P2 IMAD.MOV.U32 R11, RZ, RZ, R8.reuse ;  /* 0x000000ffff0b2224 */ /* 0x100fe400078e0008 */
[--C-:B------:R-:W-:Y:S02]  /*03f0*/  @P3 IMAD.MOV.U32 R12, RZ, RZ, R8.reuse ;  /* 0x000000ffff0c3224 */ /* 0x100fe400078e0008 */
[----:B------:R-:W-:Y:S01]  /*0400*/  @P5 IMAD.MOV.U32 R14, RZ, RZ, R8 ;  /* 0x000000ffff0e5224 */ /* 0x000fe200078e0008 */
[----:B------:R-:W-:Y:S06]  /*0410*/  BRA.U UP0, `(.L_x_3) ;  /* 0xfffffffd00a07547 */ /* 0x000fec000b83ffff */
[----:B------:R-:W-:Y:S01]  /*0420*/  SHF.R.U32.HI R8, RZ, 0x17, R0 ;  /* 0x00000017ff087819 */ /* 0x000fe20000011600 */
[----:B------:R-:W-:Y:S03]  /*0430*/  BSSY.RECONVERGENT B1, `(.L_x_4) ;  /* 0x0000029000017945 */ /* 0x000fe60003800200 */
[C---:B------:R-:W-:Y:S02]  /*0440*/  LOP3.LUT R9, R8.reuse, 0xe0, RZ, 0xc0, !PT ;  /* 0x000000e008097812 */ /* 0x040fe400078ec0ff */
[----:B------:R-:W-:-:S03]  /*0450*/  LOP3.LUT P6, RZ, R8, 0x1f, RZ, 0xc0, !PT ;  /* 0x0000001f08ff7812 */ /* 0x000fc600078cc0ff */
[----:B------:R-:W-:-:S05]  /*0460*/  VIADD R9, R9, 0xffffff80 ;  /* 0xffffff8009097836 */ /* 0x000fca0000000000 */
[----:B------:R-:W-:-:S05]  /*0470*/  SHF.R.U32.HI R9, RZ, 0x5, R9 ;  /* 0x00000005ff097819 */ /* 0x000fca0000011609 */
[----:B------:R-:W-:-:S05]  /*0480*/  IMAD.U32 R16, R9, -0x4, RZ ;  /* 0xfffffffc09107824 */ /* 0x000fca00078e00ff */
[C---:B------:R-:W-:Y:S02]  /*0490*/  ISETP.EQ.AND P3, PT, R16.reuse, -0x18, PT ;  /* 0xffffffe81000780c */ /* 0x040fe40003f62270 */
[C---:B------:R-:W-:Y:S02]  /*04a0*/  ISETP.EQ.AND P4, PT, R16.reuse, -0x14, PT ;  /* 0xffffffec1000780c */ /* 0x040fe40003f82270 */
[C---:B------:R-:W-:Y:S02]  /*04b0*/  ISETP.EQ.AND P2, PT, R16.reuse, -0x10, PT ;  /* 0xfffffff01000780c */ /* 0x040fe40003f42270 */
[C---:B------:R-:W-:Y:S02]  /*04c0*/  ISETP.EQ.AND P1, PT, R16.reuse, -0xc, PT ;  /* 0xfffffff41000780c */ /* 0x040fe40003f22270 */
[C---:B------:R-:W-:Y:S02]  /*04d0*/  ISETP.EQ.AND P0, PT, R16.reuse, -0x8, PT ;  /* 0xfffffff81000780c */ /* 0x040fe40003f02270 */
[----:B------:R-:W-:-:S03]  /*04e0*/  ISETP.EQ.AND P5, PT, R16, RZ, PT ;  /* 0x000000ff1000720c */ /* 0x000fc60003fa2270 */
[----:B------:R-:W-:Y:S02]  /*04f0*/  @P3 MOV R9, R6 ;  /* 0x0000000600093202 */ /* 0x000fe40000000f00 */
[C---:B------:R-:W-:Y:S01]  /*0500*/  ISETP.EQ.AND P3, PT, R16.reuse, -0x4, PT ;  /* 0xfffffffc1000780c */ /* 0x040fe20003f62270 */
[----:B------:R-:W-:Y:S02]  /*0510*/  @P4 IMAD.MOV.U32 R15, RZ, RZ, R6 ;  /* 0x000000ffff0f4224 */ /* 0x000fe400078e0006 */
[----:B------:R-:W-:Y:S01]  /*0520*/  @P4 IMAD.MOV.U32 R9, RZ, RZ, R10 ;  /* 0x000000ffff094224 */ /* 0x000fe200078e000a */
[----:B------:R-:W-:Y:S01]  /*0530*/  ISETP.EQ.AND P4, PT, R16, 0x4, PT ;  /* 0x000000041000780c */ /* 0x000fe20003f82270 */
[----:B------:R-:W-:Y:S02]  /*0540*/  @P2 IMAD.MOV.U32 R9, RZ, RZ, R11 ;  /* 0x000000ffff092224 */ /* 0x000fe400078e000b */
[----:B------:R-:W-:Y:S02]  /*0550*/  @P1 IMAD.MOV.U32 R9, RZ, RZ, R12 ;  /* 0x000000ffff091224 */ /* 0x000fe400078e000c */
[----:B------:R-:W-:-:S02]  /*0560*/  @P0 IMAD.MOV.U32 R9, RZ, RZ, R13 ;  /* 0x000000ffff090224 */ /* 0x000fc400078e000d */
[----:B------:R-:W-:Y:S01]  /*0570*/  @P2 IMAD.MOV.U32 R15, RZ, RZ, R10 ;  /* 0x000000ffff0f2224 */ /* 0x000fe200078e000a */
[----:B------:R-:W-:Y:S01]  /*0580*/  @P1 MOV R15, R11 ;  /* 0x0000000b000f1202 */ /* 0x000fe20000000f00 */
[----:B------:R-:W-:Y:S01]  /*0590*/  @P0 IMAD.MOV.U32 R15, RZ, RZ, R12 ;  /* 0x000000ffff0f0224 */ /* 0x000fe200078e000c */
[----:B------:R-:W-:Y:S01]  /*05a0*/  @P3 MOV R9, R14 ;  /* 0x0000000e00093202 */ /* 0x000fe20000000f00 */
[----:B------:R-:W-:Y:S02]  /*05b0*/  @P5 IMAD.MOV.U32 R9, RZ, RZ, R7 ;  /* 0x000000ffff095224 */ /* 0x000fe400078e0007 */
[----:B------:R-:W-:Y:S02]  /*05c0*/  @P3 IMAD.MOV.U32 R15, RZ, RZ, R13 ;  /* 0x000000ffff0f3224 */ /* 0x000fe400078e000d */
[----:B------:R-:W-:Y:S02]  /*05d0*/  @P5 IMAD.MOV.U32 R15, RZ, RZ, R14 ;  /* 0x000000ffff0f5224 */ /* 0x000fe400078e000e */
[----:B------:R-:W-:-:S02]  /*05e0*/  @P4 IMAD.MOV.U32 R15, RZ, RZ, R7 ;  /* 0x000000ffff0f4224 */ /* 0x000fc400078e0007 */
[----:B------:R-:W-:Y:S01]  /*05f0*/  IMAD.MOV.U32 R19, RZ, RZ, R9 ;  /* 0x000000ffff137224 */ /* 0x000fe200078e0009 */
[----:B------:R-:W-:Y:S06]  /*0600*/  @!P6 BRA `(.L_x_5) ;  /* 0x00000000002ce947 */ /* 0x000fec0003800000 */
[----:B------:R-:W-:Y:S01]  /*0610*/  @P2 MOV R9, R6 ;  /* 0x0000000600092202 */ /* 0x000fe20000000f00 */
[----:B------:R-:W-:Y:S01]  /*0620*/  @P1 IMAD.MOV.U32 R9, RZ, RZ, R10 ;  /* 0x000000ffff091224 */ /* 0x000fe200078e000a */
[----:B------:R-:W-:Y:S01]  /*0630*/  LOP3.LUT R8, R8, 0x1f, RZ, 0xc0, !PT ;  /* 0x0000001f08087812 */ /* 0x000fe200078ec0ff */
[----:B------:R-:W-:Y:S01]  /*0640*/  @P0 IMAD.MOV.U32 R9, RZ, RZ, R11 ;  /* 0x000000ffff090224 */ /* 0x000fe200078e000b */
[----:B------:R-:W-:Y:S01]  /*0650*/  ISETP.EQ.AND P0, PT, R16, 0x8, PT ;  /* 0x000000081000780c */ /* 0x000fe20003f02270 */
[----:B------:R-:W-:Y:S01]  /*0660*/  @P3 IMAD.MOV.U32 R9, RZ, RZ, R12 ;  /* 0x000000ffff093224 */ /* 0x000fe200078e000c */
[----:B------:R-:W-:Y:S01]  /*0670*/  SHF.L.W.U32.HI R19, R15, R8, R19 ;  /* 0x000000080f137219 */ /* 0x000fe20000010e13 */
[----:B------:R-:W-:Y:S01]  /*0680*/  @P5 IMAD.MOV.U32 R9, RZ, RZ, R13 ;  /* 0x000000ffff095224 */ /* 0x000fe200078e000d */
[----:B------:R-:W-:-:S09]  /*0690*/  @P4 MOV R9, R14 ;  /* 0x0000000e00094202 */ /* 0x000fd20000000f00 */
[----:B------:R-:W-:-:S05]  /*06a0*/  @P0 IMAD.MOV.U32 R9, RZ, RZ, R7 ;  /* 0x000000ffff090224 */ /* 0x000fca00078e0007 */
[----:B------:R-:W-:-:S07]  /*06b0*/  SHF.L.W.U32.HI R15, R9, R8, R15 ;  /* 0x00000008090f7219 */ /* 0x000fce0000010e0f */
.L_x_5:
[----:B------:R-:W-:Y:S05]  /*06c0*/  BSYNC.RECONVERGENT B1 ;  /* 0x0000000000017941 */ /* 0x000fea0003800200 */
.L_x_4:
[C---:B------:R-:W-:Y:S01]  /*06d0*/  SHF.L.W.U32.HI R7, R15.reuse, 0x2, R19 ;  /* 0x000000020f077819 */ /* 0x040fe20000010e13 */
[----:B------:R-:W-:Y:S01]  /*06e0*/  IMAD.SHL.U32 R15, R15, 0x4, RZ ;  /* 0x000000040f0f7824 */ /* 0x000fe200078e00ff */
[----:B------:R-:W-:Y:S01]  /*06f0*/  UMOV UR4, 0x54442d19 ;  /* 0x54442d1900047882 */ /* 0x000fe20000000000 */
[----:B------:R-:W-:Y:S01]  /*0700*/  UMOV UR5, 0x3bf921fb ;  /* 0x3bf921fb00057882 */ /* 0x000fe20000000000 */
[----:B------:R-:W-:Y:S02]  /*0710*/  SHF.R.S32.HI R8, RZ, 0x1f, R7 ;  /* 0x0000001fff087819 */ /* 0x000fe40000011407 */
[----:B------:R-:W-:Y:S02]  /*0720*/  ISETP.GE.AND P0, PT, R0, RZ, PT ;  /* 0x000000ff0000720c */ /* 0x000fe40003f06270 */
[C---:B------:R-:W-:Y:S02]  /*0730*/  LOP3.LUT R16, R8.reuse, R15, RZ, 0x3c, !PT ;  /* 0x0000000f08107212 */ /* 0x040fe400078e3cff */
[----:B------:R-:W-:-:S02]  /*0740*/  LOP3.LUT R17, R8, R7, RZ, 0x3c, !PT ;  /* 0x0000000708117212 */ /* 0x000fc400078e3cff */
[----:B------:R-:W-:Y:S02]  /*0750*/  SHF.R.U32.HI R15, RZ, 0x1e, R19 ;  /* 0x0000001eff0f7819 */ /* 0x000fe40000011613 */
[----:B------:R-:W0:Y:S01]  /*0760*/  I2F.F64.S64 R8, R16 ;  /* 0x0000001000087312 */ /* 0x000e220000301c00 */
[C---:B------:R-:W-:Y:S02]  /*0770*/  LOP3.LUT R0, R7.reuse, R0, RZ, 0x3c, !PT ;  /* 0x0000000007007212 */ /* 0x040fe400078e3cff */
[----:B------:R-:W-:Y:S02]  /*0780*/  LEA.HI R15, R7, R15, RZ, 0x1 ;  /* 0x0000000f070f7211 */ /* 0x000fe400078f08ff */
[----:B------:R-:W-:-:S03]  /*0790*/  ISETP.GE.AND P1, PT, R0, RZ, PT ;  /* 0x000000ff0000720c */ /* 0x000fc60003f26270 */
[----:B------:R-:W-:-:S04]  /*07a0*/  IMAD.MOV R0, RZ, RZ, -R15 ;  /* 0x000000ffff007224 */ /* 0x000fc800078e0a0f */
[----:B------:R-:W-:Y:S01]  /*07b0*/  @!P0 IMAD.MOV.U32 R15, RZ, RZ, R0 ;  /* 0x000000ffff0f8224 */ /* 0x000fe200078e0000 */
[----:B0-----:R-:W-:-:S10]  /*07c0*/  DMUL R8, R8, UR4 ;  /* 0x0000000408087c28 */ /* 0x001fd40008000000 */
[----:B------:R-:W0:Y:S02]  /*07d0*/  F2F.F32.F64 R8, R8 ;  /* 0x0000000800087310 */ /* 0x000e240000301000 */
[----:B0-----:R-:W-:-:S07]  /*07e0*/  FSEL R7, -R8, R8, !P1 ;  /* 0x0000000808077208 */ /* 0x001fce0004800100 */
.L_x_2:
[----:B------:R-:W-:Y:S05]  /*07f0*/  BSYNC.RECONVERGENT B0 ;  /* 0x0000000000007941 */ /* 0x000fea0003800200 */
.L_x_1:
[----:B------:R-:W-:Y:S01]  /*0800*/  MOV R0, 0x37cbac00 ;  /* 0x37cbac0000007802 */ /* 0x000fe20000000f00 */
[----:B------:R-:W-:Y:S01]  /*0810*/  FMUL R9, R7, R7 ;  /* 0x0000000707097220 */ /* 0x000fe20000400000 */
[----:B------:R-:W-:Y:S01]  /*0820*/  LOP3.LUT R8, R15, 0x1, RZ, 0xc0, !PT ;  /* 0x000000010f087812 */ /* 0x000fe200078ec0ff */
[----:B------:R-:W-:Y:S01]  /*0830*/  IMAD.MOV.U32 R16, RZ, RZ, 0x3c0885e4 ;  /* 0x3c0885e4ff107424 */ /* 0x000fe200078e00ff */
[----:B------:R-:W-:Y:S01]  /*0840*/  BSSY.RECONVERGENT B0, `(.L_x_6) ;  /* 0x000007e000007945 */ /* 0x000fe20003800200 */
[----:B------:R-:W-:Y:S01]  /*0850*/  FFMA R0, R9, R0, -0.0013887860113754868507 ;  /* 0xbab607ed09007423 */ /* 0x000fe20000000000 */
[----:B------:R-:W-:Y:S01]  /*0860*/  ISETP.NE.U32.AND P0, PT, R8, 0x1, PT ;  /* 0x000000010800780c */ /* 0x000fe20003f05070 */
[----:B------:R-:W-:Y:S02]  /*0870*/  VIADD R15, R15, 0x1 ;  /* 0x000000010f0f7836 */ /* 0x000fe40000000000 */
[----:B------:R-:W-:Y:S01]  /*0880*/  IMAD.MOV.U32 R17, RZ, RZ, 0x3e2aaaa8 ;  /* 0x3e2aaaa8ff117424 */ /* 0x000fe200078e00ff */
[----:B------:R-:W-:Y:S01]  /*0890*/  FSEL R8, R0, -0.00019574658654164522886, P0 ;  /* 0xb94d415300087808 */ /* 0x000fe20000000000 */
[----:B------:R-:W-:Y:S01]  /*08a0*/  IMAD R5, R5, UR10, R4 ;  /* 0x0000000a05057c24 */ /* 0x000fe2000f8e0204 */
[----:B------:R-:W-:-:S02]  /*08b0*/  FSEL R16, R16, 0.041666727513074874878, !P0 ;  /* 0x3d2aaabb10107808 */ /* 0x000fc40004000000 */
[----:B------:R-:W-:Y:S02]  /*08c0*/  LOP3.LUT P1, RZ, R15, 0x2, RZ, 0xc0, !PT ;  /* 0x000000020fff7812 */ /* 0x000fe4000782c0ff */
[----:B------:R-:W-:Y:S01]  /*08d0*/  FSEL R0, R7, 1, !P0 ;  /* 0x3f80000007007808 */ /* 0x000fe20004000000 */
[----:B------:R-:W-:Y:S01]  /*08e0*/  FFMA R8, R9, R8, R16 ;  /* 0x0000000809087223 */ /* 0x000fe20000000010 */
[----:B------:R-:W-:-:S03]  /*08f0*/  FSEL R15, -R17, -0.4999999701976776123, !P0 ;  /* 0xbeffffff110f7808 */ /* 0x000fc60004000100 */
[C---:B------:R-:W-:Y:S02]  /*0900*/  FFMA R7, R9.reuse, R0, RZ ;  /* 0x0000000009077223 */ /* 0x040fe400000000ff */
[----:B------:R-:W-:Y:S02]  /*0910*/  FFMA R15, R9, R8, R15 ;  /* 0x00000008090f7223 */ /* 0x000fe4000000000f */
[----:B------:R-:W0:Y:S02]  /*0920*/  I2F.F64.U32 R8, R4 ;  /* 0x0000000400087312 */ /* 0x000e240000201800 */
[----:B------:R-:W-:-:S04]  /*0930*/  FFMA R0, R7, R15, R0 ;  /* 0x0000000f07007223 */ /* 0x000fc80000000000 */
[----:B------:R-:W-:-:S04]  /*0940*/  @P1 FADD R0, RZ, -R0 ;  /* 0x80000000ff001221 */ /* 0x000fc80000000000 */
[----:B------:R-:W1:Y:S01]  /*0950*/  F2F.F64.F32 R16, R0 ;  /* 0x0000000000107310 */ /* 0x000e620000201800 */
[----:B0-----:R-:W-:Y:S01]  /*0960*/  DMUL R2, R2, R8 ;  /* 0x0000000802027228 */ /* 0x001fe20000000000 */
[----:B------:R-:W0:Y:S07]  /*0970*/  LDC.64 R8, c[0x0][0x398] ;  /* 0x0000e600ff087b82 */ /* 0x000e2e0000000a00 */
[----:B-1----:R-:W-:-:S06]  /*0980*/  DMUL R16, R16, R2 ;  /* 0x0000000210107228 */ /* 0x002fcc0000000000 */
[----:B------:R-:W1:Y:S01]  /*0990*/  F2F.F32.F64 R2, R16 ;  /* 0x0000001000027310 */ /* 0x000e620000301000 */
[----:B0-----:R-:W-:-:S04]  /*09a0*/  IMAD.WIDE.U32 R4, R5, 0x8, R8 ;  /* 0x0000000805047825 */ /* 0x001fc800078e0008 */
[C---:B-1----:R-:W-:Y:S01]  /*09b0*/  FMUL R3, R2.reuse, 0.63661974668502807617 ;  /* 0x3f22f98302037820 */ /* 0x042fe20000400000 */
[----:B------:R-:W-:-:S05]  /*09c0*/  FSETP.GE.AND P0, PT, |R2|, 105615, PT ;  /* 0x47ce47800200780b */ /* 0x000fca0003f06200 */
        /* <DEDUP_REMOVED lines=10> */
[----:B------:R-:W-:Y:S01]  /*0a70*/  SHF.L.U32 R3, R2, 0x8, RZ ;  /* 0x0000000802037819 */ /* 0x000fe200000006ff */
[----:B------:R-:W-:Y:S01]  /*0a80*/  IMAD.MOV.U32 R0, RZ, RZ, RZ ;  /* 0x000000ffff007224 */ /* 0x000fe200078e00ff */
[----:B------:R-:W0:Y:S01]  /*0a90*/  LDCU.64 UR8, c[0x4][URZ] ;  /* 0x01000000ff0877ac */ /* 0x000e220008000a00 */
[----:B------:R-:W-:Y:S01]  /*0aa0*/  IMAD.MOV.U32 R15, RZ, RZ, RZ ;  /* 0x000000ffff0f7224 */ /* 0x000fe200078e00ff */
[----:B------:R-:W-:Y:S01]  /*0ab0*/  LOP3.LUT R7, R3, 0x80000000, RZ, 0xfc, !PT ;  /* 0x8000000003077812 */ /* 0x000fe200078efcff */
[----:B------:R-:W-:Y:S01]  /*0ac0*/  UMOV UR5, URZ ;  /* 0x000000ff00057c82 */ /* 0x000fe20008000000 */
[----:B------:R-:W-:-:S05]  /*0ad0*/  UMOV UR4, URZ ;  /* 0x000000ff00047c82 */ /* 0x000fca0008000000 */
.L_x_8:
[----:B0-----:R-:W-:Y:S02]  /*0ae0*/  IMAD.U32 R16, RZ, RZ, UR8 ;  /* 0x00000008ff107e24 */ /* 0x001fe4000f8e00ff */
[----:B------:R-:W-:-:S05]  /*0af0*/  IMAD.U32 R17, RZ, RZ, UR9 ;  /* 0x00000009ff117e24 */ /* 0x000fca000f8e00ff */
        /* <DEDUP_REMOVED lines=16> */
[-C--:B------:R-:W-:Y:S01]  /*0c00*/  @P0 MOV R6, R3.reuse ;  /* 0x0000000300060202 */ /* 0x080fe20000000f00 */
[--C-:B------:R-:W-:Y:S01]  /*0c10*/  @P2 IMAD.MOV.U32 R11, RZ, RZ, R3.reuse ;  /* 0x000000ffff0b2224 */ /* 0x100fe200078e0003 */
[----:B------:R-:W-:Y:S01]  /*0c20*/  @P5 MOV R14, R3 ;  /* 0x00000003000e5202 */ /* 0x000fe20000000f00 */
        /* <DEDUP_REMOVED lines=16> */
[----:B------:R-:W-:Y:S01]  /*0d30*/  @P3 IMAD.MOV.U32 R7, RZ, RZ, R6 ;  /* 0x000000ffff073224 */ /* 0x000fe200078e0006 */
[C---:B------:R-:W-:Y:S01]  /*0d40*/  ISETP.EQ.AND P3, PT, R9.reuse, -0x4, PT ;  /* 0xfffffffc0900780c */ /* 0x040fe20003f62270 */
[--C-:B------:R-:W-:Y:S01]  /*0d50*/  @P4 IMAD.MOV.U32 R7, RZ, RZ, R10.reuse ;  /* 0x000000ffff074224 */ /* 0x100fe200078e000a */
[----:B------:R-:W-:Y:S01]  /*0d60*/  @P4 MOV R8, R6 ;  /* 0x0000000600084202 */ /* 0x000fe20000000f00 */
[----:B------:R-:W-:Y:S01]  /*0d70*/  @P2 IMAD.MOV.U32 R7, RZ, RZ, R11 ;  /* 0x000000ffff072224 */ /* 0x000fe200078e000b */
[----:B------:R-:W-:Y:S01]  /*0d80*/  ISETP.EQ.AND P4, PT, R9, 0x4, PT ;  /* 0x000000040900780c */ /* 0x000fe20003f82270 */
[----:B------:R-:W-:Y:S01]  /*0d90*/  @P2 IMAD.MOV.U32 R8, RZ, RZ, R10 ;  /* 0x000000ffff082224 */ /* 0x000fe200078e000a */
[----:B------:R-:W-:Y:S01]  /*0da0*/  @P1 MOV R7, R12 ;  /* 0x0000000c00071202 */ /* 0x000fe20000000f00 */
[----:B------:R-:W-:Y:S02]  /*0db0*/  @P0 IMAD.MOV.U32 R7, RZ, RZ, R13 ;  /* 0x000000ffff070224 */ /* 0x000fe400078e000d */
[----:B------:R-:W-:-:S02]  /*0dc0*/  @P1 IMAD.MOV.U32 R8, RZ, RZ, R11 ;  /* 0x000000ffff081224 */ /* 0x000fc400078e000b */
[----:B------:R-:W-:Y:S02]  /*0dd0*/  @P0 IMAD.MOV.U32 R8, RZ, RZ, R12 ;  /* 0x000000ffff080224 */ /* 0x000fe400078e000c */
[----:B------:R-:W-:Y:S02]  /*0de0*/  @P3 IMAD.MOV.U32 R7, RZ, RZ, R14 ;  /* 0x000000ffff073224 */ /* 0x000fe400078e000e */
[--C-:B------:R-:W-:Y:S02]  /*0df0*/  @P5 IMAD.MOV.U32 R7, RZ, RZ, R0.reuse ;  /* 0x000000ffff075224 */ /* 0x100fe400078e0000 */
[----:B------:R-:W-:Y:S01]  /*0e00*/  @P3 IMAD.MOV.U32 R8, RZ, RZ, R13 ;  /* 0x000000ffff083224 */ /* 0x000fe200078e000d */
[----:B------:R-:W-:Y:S01]  /*0e10*/  @P5 MOV R8, R14 ;  /* 0x0000000e00085202 */ /* 0x000fe20000000f00 */
[----:B------:R-:W-:Y:S02]  /*0e20*/  @P4 IMAD.MOV.U32 R8, RZ, RZ, R0 ;  /* 0x000000ffff084224 */ /* 0x000fe400078e0000 */
[----:B------:R-:W-:Y:S01]  /*0e30*/  IMAD.MOV.U32 R15, RZ, RZ, R7 ;  /* 0x000000ffff0f7224 */ /* 0x000fe200078e0007 */
[----:B------:R-:W-:Y:S06]  /*0e40*/  @!P6 BRA `(.L_x_10) ;  /* 0x000000000028e947 */ /* 0x000fec0003800000 */
[----:B------:R-:W-:Y:S01]  /*0e50*/  @P1 IMAD.MOV.U32 R6, RZ, RZ, R10 ;  /* 0x000000ffff061224 */ /* 0x000fe200078e000a */
[----:B------:R-:W-:Y:S01]  /*0e60*/  @P0 MOV R6, R11 ;  /* 0x0000000b00060202 */ /* 0x000fe20000000f00 */
[----:B------:R-:W-:Y:S01]  /*0e70*/  @P3 IMAD.MOV.U32 R6, RZ, RZ, R12 ;  /* 0x000000ffff063224 */ /* 0x000fe200078e000c */
[----:B------:R-:W-:Y:S01]  /*0e80*/  ISETP.EQ.AND P0, PT, R9, 0x8, PT ;  /* 0x000000080900780c */ /* 0x000fe20003f02270 */
[----:B------:R-:W-:Y:S01]  /*0e90*/  @P5 IMAD.MOV.U32 R6, RZ, RZ, R13 ;  /* 0x000000ffff065224 */ /* 0x000fe200078e000d */
[----:B------:R-:W-:Y:S01]  /*0ea0*/  LOP3.LUT R3, R3, 0x1f, RZ, 0xc0, !PT ;  /* 0x0000001f03037812 */ /* 0x000fe200078ec0ff */
[----:B------:R-:W-:-:S03]  /*0eb0*/  @P4 IMAD.MOV.U32 R6, RZ, RZ, R14 ;  /* 0x000000ffff064224 */ /* 0x000fc600078e000e */
[----:B------:R-:W-:-:S07]  /*0ec0*/  SHF.L.W.U32.HI R15, R8, R3, R15 ;  /* 0x00000003080f7219 */ /* 0x000fce0000010e0f */
[----:B------:R-:W-:-:S05]  /*0ed0*/  @P0 IMAD.MOV.U32 R6, RZ, RZ, R0 ;  /* 0x000000ffff060224 */ /* 0x000fca00078e0000 */
[----:B------:R-:W-:-:S07]  /*0ee0*/  SHF.L.W.U32.HI R8, R6, R3, R8 ;  /* 0x0000000306087219 */ /* 0x000fce0000010e08 */
.L_x_10:
[----:B------:R-:W-:Y:S05]  /*0ef0*/  BSYNC.RECONVERGENT B1 ;  /* 0x0000000000017941 */ /* 0x000fea0003800200 */
.L_x_9:
[C---:B------:R-:W-:Y:S01]  /*0f00*/  SHF.L.W.U32.HI R0, R8.reuse, 0x2, R15 ;  /* 0x0000000208007819 */ /* 0x040fe20000010e0f */
[----:B------:R-:W-:Y:S01]  /*0f10*/  UMOV UR4, 0x54442d19 ;  /* 0x54442d1900047882 */ /* 0x000fe20000000000 */
[----:B------:R-:W-:Y:S01]  /*0f20*/  SHF.L.U32 R8, R8, 0x2, RZ ;  /* 0x0000000208087819 */ /* 0x000fe200000006ff */
        /* <DEDUP_REMOVED lines=15> */
.L_x_7:
[----:B------:R-:W-:Y:S05]  /*1020*/  BSYNC.RECONVERGENT B0 ;  /* 0x0000000000007941 */ /* 0x000fea0003800200 */
.L_x_6:
[----:B------:R-:W-:-:S04]  /*1030*/  I2FP.F32.U32 R2, UR10 ;  /* 0x0000000a00027c45 */ /* 0x000fc80008201000 */
[----:B------:R0:W1:Y:S01]  /*1040*/  MUFU.RSQ R7, R2 ;  /* 0x0000000200077308 */ /* 0x0000620000001400 */
[----:B------:R-:W-:-:S05]  /*1050*/  VIADD R6, R2, 0xf3000000 ;  /* 0xf300000002067836 */ /* 0x000fca0000000000 */
[----:B------:R-:W-:-:S13]  /*1060*/  ISETP.GT.U32.AND P0, PT, R6, 0x727fffff, PT ;  /* 0x727fffff0600780c */ /* 0x000fda0003f04070 */
[----:B01----:R-:W-:Y:S05]  /*1070*/  @!P0 BRA `(.L_x_11) ;  /* 0x00000000000c8947 */ /* 0x003fea0003800000 */
[----:B------:R-:W-:-:S07]  /*1080*/  MOV R8, 0x10a0 ;  /* 0x000010a000087802 */ /* 0x000fce0000000f00 */
[----:B------:R-:W-:Y:S05]  /*1090*/  CALL.REL.NOINC `($__internal_1_$__cuda_sm20_sqrt_rn_f32_slowpath) ;  /* 0x0000000400747944 */ /* 0x000fea0003c00000 */
[----:B------:R-:W-:Y:S05]  /*10a0*/  BRA `(.L_x_12) ;  /* 0x0000000000107947 */ /* 0x000fea0003800000 */
.L_x_11:
[----:B------:R-:W-:Y:S01]  /*10b0*/  FMUL.FTZ R9, R2, R7 ;  /* 0x0000000702097220 */ /* 0x000fe20000410000 */
[----:B------:R-:W-:-:S03]  /*10c0*/  FMUL.FTZ R7, R7, 0.5 ;  /* 0x3f00000007077820 */ /* 0x000fc60000410000 */
[----:B------:R-:W-:-:S04]  /*10d0*/  FFMA R2, -R9, R9, R2 ;  /* 0x0000000909027223 */ /* 0x000fc80000000102 */
[----:B------:R-:W-:-:S07]  /*10e0*/  FFMA R2, R2, R7, R9 ;  /* 0x0000000702027223 */ /* 0x000fce0000000009 */
.L_x_12:
[----:B------:R-:W-:-:S05]  /*10f0*/  VIADD R6, R2, 0x1800000 ;  /* 0x0180000002067836 */ /* 0x000fca0000000000 */
[----:B------:R-:W-:-:S04]  /*1100*/  LOP3.LUT R6, R6, 0x7f800000, RZ, 0xc0, !PT ;  /* 0x7f80000006067812 */ /* 0x000fc800078ec0ff */
[----:B------:R-:W-:-:S13]  /*1110*/  ISETP.GT.U32.AND P0, PT, R6, 0x1ffffff, PT ;  /* 0x01ffffff0600780c */ /* 0x000fda0003f04070 */
[----:B------:R-:W-:Y:S05]  /*1120*/  @P0 BRA `(.L_x_13) ;  /* 0x0000000000100947 */ /* 0x000fea0003800000 */
[----:B------:R-:W-:-:S07]  /*1130*/  MOV R6, 0x1150 ;  /* 0x0000115000067802 */ /* 0x000fce0000000f00 */
[----:B------:R-:W-:Y:S05]  /*1140*/  CALL.REL.NOINC `($__internal_0_$__cuda_sm20_rcp_rn_f32_slowpath) ;  /* 0x0000000000787944 */ /* 0x000fea0003c00000 */
[----:B------:R-:W-:Y:S01]  /*1150*/  MOV R6, R2 ;  /* 0x0000000200067202 */ /* 0x000fe20000000f00 */
[----:B------:R-:W-:Y:S06]  /*1160*/  BRA `(.L_x_14) ;  /* 0x0000000000107947 */ /* 0x000fec0003800000 */
.L_x_13:
[----:B------:R-:W0:Y:S02]  /*1170*/  MUFU.RCP R7, R2 ;  /* 0x0000000200077308 */ /* 0x000e240000001000 */
[----:B0-----:R-:W-:-:S04]  /*1180*/  FFMA R6, R7, R2, -1 ;  /* 0xbf80000007067423 */ /* 0x001fc80000000002 */
[----:B------:R-:W-:-:S04]  /*1190*/  FADD.FTZ R6, -R6, -RZ ;  /* 0x800000ff06067221 */ /* 0x000fc80000010100 */
[----:B------:R-:W-:-:S07]  /*11a0*/  FFMA R6, R7, R6, R7 ;  /* 0x0000000607067223 */ /* 0x000fce0000000007 */
.L_x_14:
[----:B------:R-:W-:Y:S02]  /*11b0*/  IMAD.MOV.U32 R2, RZ, RZ, 0x37cbac00 ;  /* 0x37cbac00ff027424 */ /* 0x000fe400078e00ff */
[----:B------:R-:W-:Y:S01]  /*11c0*/  FMUL R7, R0, R0 ;  /* 0x0000000000077220 */ /* 0x000fe20000400000 */
[----:B------:R-:W-:Y:S01]  /*11d0*/  IMAD.MOV.U32 R8, RZ, RZ, 0x394d4153 ;  /* 0x394d4153ff087424 */ /* 0x000fe200078e00ff */
[----:B------:R-:W-:Y:S02]  /*11e0*/  LOP3.LUT R10, R3, 0x1, RZ, 0xc0, !PT ;  /* 0x00000001030a7812 */ /* 0x000fe400078ec0ff */
[C---:B------:R-:W-:Y:S01]  /*11f0*/  FFMA R2, R7.reuse, R2, -0.0013887860113754868507 ;  /* 0xbab607ed07027423 */ /* 0x040fe20000000002 */
[C---:B------:R-:W-:Y:S01]  /*1200*/  FFMA R8, R7.reuse, -R8, 0.0083327032625675201416 ;  /* 0x3c0885e407087423 */ /* 0x040fe20000000808 */
[C---:B------:R-:W-:Y:S01]  /*1210*/  FFMA R9, R7.reuse, R0, RZ ;  /* 0x0000000007097223 */ /* 0x040fe200000000ff */
[----:B------:R-:W-:Y:S01]  /*1220*/  ISETP.NE.U32.AND P0, PT, R10, 0x1, PT ;  /* 0x000000010a00780c */ /* 0x000fe20003f05070 */
[C---:B------:R-:W-:Y:S01]  /*1230*/  FFMA R2, R7.reuse, R2, 0.041666727513074874878 ;  /* 0x3d2aaabb07027423 */ /* 0x040fe20000000002 */
[----:B------:R-:W-:Y:S01]  /*1240*/  FFMA R8, R7, R8, -0.16666662693023681641 ;  /* 0xbe2aaaa807087423 */ /* 0x000fe20000000008 */
[----:B------:R-:W-:-:S02]  /*1250*/  LOP3.LUT P1, RZ, R3, 0x2, RZ, 0xc0, !PT ;  /* 0x0000000203ff7812 */ /* 0x000fc4000782c0ff */
[----:B------:R-:W-:Y:S01]  /*1260*/  FFMA R2, R7, R2, -0.4999999701976776123 ;  /* 0xbeffffff07027423 */ /* 0x000fe20000000002 */
[----:B------:R-:W-:Y:S01]  /*1270*/  FFMA R9, R9, R8, R0 ;  /* 0x0000000809097223 */ /* 0x000fe20000000000 */
[----:B------:R-:W-:Y:S02]  /*1280*/  VIADD R0, R3, 0x1 ;  /* 0x0000000103007836 */ /* 0x000fe40000000000 */
[----:B------:R-:W-:-:S03]  /*1290*/  FFMA R2, R7, R2, 1 ;  /* 0x3f80000007027423 */ /* 0x000fc60000000002 */
[----:B------:R-:W-:Y:S02]  /*12a0*/  LOP3.LUT P2, RZ, R0, 0x2, RZ, 0xc0, !PT ;  /* 0x0000000200ff7812 */ /* 0x000fe4000784c0ff */
[----:B------:R-:W-:Y:S02]  /*12b0*/  FSEL R0, R9, R2, !P0 ;  /* 0x0000000209007208 */ /* 0x000fe40004000000 */
[----:B------:R-:W-:Y:S02]  /*12c0*/  FSEL R2, R2, R9, !P0 ;  /* 0x0000000902027208 */ /* 0x000fe40004000000 */
[----:B------:R-:W-:Y:S02]  /*12d0*/  FSEL R7, R0, -R0, !P2 ;  /* 0x8000000000077208 */ /* 0x000fe40005000000 */
[----:B------:R-:W-:-:S03]  /*12e0*/  FSEL R3, R2, -R2, !P1 ;  /* 0x8000000202037208 */ /* 0x000fc60004800000 */
[-C--:B------:R-:W-:Y:S02]  /*12f0*/  FMUL R2, R7, R6.reuse ;  /* 0x0000000607027220 */ /* 0x080fe40000400000 */
[----:B------:R-:W-:-:S05]  /*1300*/  FMUL R3, R3, -R6 ;  /* 0x8000000603037220 */ /* 0x000fca0000400000 */
[----:B------:R-:W-:Y:S01]  /*1310*/  STG.E.64 desc[UR6][R4.64], R2 ;  /* 0x0000000204007986 */ /* 0x000fe2000c101b06 */
[----:B------:R-:W-:Y:S05]  /*1320*/  EXIT ;  /* 0x000000000000794d */ /* 0x000fea0003800000 */
        .weak           $__internal_0_$__cuda_sm20_rcp_rn_f32_slowpath
        .type           $__internal_0_$__cuda_sm20_rcp_rn_f32_slowpath,@function
        .size           $__internal_0_$__cuda_sm20_rcp_rn_f32_slowpath,($__internal_1_$__cuda_sm20_sqrt_rn_f32_slowpath - $__internal_0_$__cuda_sm20_rcp_rn_f32_slowpath)
$__internal_0_$__cuda_sm20_rcp_rn_f32_slowpath:
[----:B------:R-:W-:-:S05]  /*1330*/  IMAD.SHL.U32 R7, R2, 0x2, RZ ;  /* 0x0000000202077824 */ /* 0x000fca00078e00ff */
[----:B------:R-:W-:-:S04]  /*1340*/  SHF.R.U32.HI R12, RZ, 0x18, R7 ;  /* 0x00000018ff0c7819 */ /* 0x000fc80000011607 */
[----:B------:R-:W-:-:S13]  /*1350*/  ISETP.NE.U32.AND P0, PT, R12, RZ, PT ;  /* 0x000000ff0c00720c */ /* 0x000fda0003f05070 */
[----:B------:R-:W-:Y:S05]  /*1360*/  @P0 BRA `(.L_x_15) ;  /* 0x00000000002c0947 */ /* 0x000fea0003800000 */
[----:B------:R-:W-:-:S04]  /*1370*/  SHF.L.U32 R7, R2, 0x1, RZ ;  /* 0x0000000102077819 */ /* 0x000fc800000006ff */
[----:B------:R-:W-:-:S13]  /*1380*/  ISETP.NE.AND P0, PT, R7, RZ, PT ;  /* 0x000000ff0700720c */ /* 0x000fda0003f05270 */
[----:B------:R2:W3:Y:S01]  /*1390*/  @!P0 MUFU.RCP R7, R2 ;  /* 0x0000000200078308 */ /* 0x0004e20000001000 */
[----:B------:R-:W-:Y:S05]  /*13a0*/  @!P0 BRA `(.L_x_16) ;  /* 0x0000000000a48947 */ /* 0x000fea0003800000 */
[----:B------:R-:W-:-:S04]  /*13b0*/  FFMA R8, R2, 1.84467440737095516160e+19, RZ ;  /* 0x5f80000002087823 */ /* 0x000fc800000000ff */
[----:B---3--:R-:W2:Y:S02]  /*13c0*/  MUFU.RCP R7, R8 ;  /* 0x0000000800077308 */ /* 0x008ea40000001000 */
[----:B--2---:R-:W-:-:S04]  /*13d0*/  FFMA R2, R8, R7, -1 ;  /* 0xbf80000008027423 */ /* 0x004fc80000000007 */
[----:B------:R-:W-:-:S04]  /*13e0*/  FADD.FTZ R2, -R2, -RZ ;  /* 0x800000ff02027221 */ /* 0x000fc80000010100 */
[----:B------:R-:W-:-:S04]  /*13f0*/  FFMA R2, R7, R2, R7 ;  /* 0x0000000207027223 */ /* 0x000fc80000000007 */
[----:B------:R-:W-:Y:S01]  /*1400*/  FFMA R7, R2, 1.84467440737095516160e+19, RZ ;  /* 0x5f80000002077823 */ /* 0x000fe200000000ff */
[----:B------:R-:W-:Y:S06]  /*1410*/  BRA `(.L_x_16) ;  /* 0x0000000000887947 */ /* 0x000fec0003800000 */
.L_x_15:
[----:B------:R-:W-:-:S05]  /*1420*/  VIADD R14, R12, 0xffffff03 ;  /* 0xffffff030c0e7836 */ /* 0x000fca0000000000 */
[----:B------:R-:W-:-:S13]  /*1430*/  ISETP.GT.U32.AND P0, PT, R14, 0x1, PT ;  /* 0x000000010e00780c */ /* 0x000fda0003f04070 */
[----:B------:R-:W-:Y:S05]  /*1440*/  @P0 BRA `(.L_x_17) ;  /* 0x0000000000780947 */ /* 0x000fea0003800000 */
[----:B------:R-:W-:Y:S01]  /*1450*/  LOP3.LUT R7, R2, 0x7fffff, RZ, 0xc0, !PT ;  /* 0x007fffff02077812 */ /* 0x000fe200078ec0ff */
[----:B------:R-:W-:-:S03]  /*1460*/  IMAD.MOV.U32 R11, RZ, RZ, 0x3 ;  /* 0x00000003ff0b7424 */ /* 0x000fc600078e00ff */
[----:B------:R-:W-:Y:S02]  /*1470*/  LOP3.LUT R7, R7, 0x3f800000, RZ, 0xfc, !PT ;  /* 0x3f80000007077812 */ /* 0x000fe400078efcff */
[----:B------:R-:W-:Y:S02]  /*1480*/  SHF.L.U32 R11, R11, R14, RZ ;  /* 0x0000000e0b0b7219 */ /* 0x000fe400000006ff */
[----:B------:R-:W0:Y:S02]  /*1490*/  MUFU.RCP R8, R7 ;  /* 0x0000000700087308 */ /* 0x000e240000001000 */
[----:B0-----:R-:W-:-:S04]  /*14a0*/  FFMA R9, R7, R8, -1 ;  /* 0xbf80000007097423 */ /* 0x001fc80000000008 */
[----:B------:R-:W-:-:S04]  /*14b0*/  FADD.FTZ R9, -R9, -RZ ;  /* 0x800000ff09097221 */ /* 0x000fc80000010100 */
[CCC-:B------:R-:W-:Y:S01]  /*14c0*/  FFMA.RM R10, R8.reuse, R9.reuse, R8.reuse ;  /* 0x00000009080a7223 */ /* 0x1c0fe20000004008 */
[----:B------:R-:W-:-:S04]  /*14d0*/  FFMA.RP R9, R8, R9, R8 ;  /* 0x0000000908097223 */ /* 0x000fc80000008008 */
[C---:B------:R-:W-:Y:S02]  /*14e0*/  LOP3.LUT R8, R10.reuse, 0x7fffff, RZ, 0xc0, !PT ;  /* 0x007fffff0a087812 */ /* 0x040fe400078ec0ff */
[----:B------:R-:W-:Y:S02]  /*14f0*/  FSETP.NEU.FTZ.AND P0, PT, R10, R9, PT ;  /* 0x000000090a00720b */ /* 0x000fe40003f1d000 */
[----:B------:R-:W-:Y:S02]  /*1500*/  LOP3.LUT R8, R8, 0x800000, RZ, 0xfc, !PT ;  /* 0x0080000008087812 */ /* 0x000fe400078efcff */
[----:B------:R-:W-:Y:S02]  /*1510*/  SEL R9, RZ, 0xffffffff, !P0 ;  /* 0xffffffffff097807 */ /* 0x000fe40004000000 */
[----:B------:R-:W-:-:S03]  /*1520*/  LOP3.LUT R11, R11, R8, RZ, 0xc0, !PT ;  /* 0x000000080b0b7212 */ /* 0x000fc600078ec0ff */
[----:B------:R-:W-:Y:S01]  /*1530*/  IMAD.MOV R9, RZ, RZ, -R9 ;  /* 0x000000ffff097224 */ /* 0x000fe200078e0a09 */
[----:B------:R-:W-:-:S04]  /*1540*/  SHF.R.U32.HI R11, RZ, R14, R11 ;  /* 0x0000000eff0b7219 */ /* 0x000fc8000001160b */
[----:B------:R-:W-:Y:S02]  /*1550*/  LOP3.LUT P1, RZ, R9, R14, R8, 0xf8, !PT ;  /* 0x0000000e09ff7212 */ /* 0x000fe4000782f808 */
[C---:B------:R-:W-:Y:S02]  /*1560*/  LOP3.LUT P0, RZ, R11.reuse, 0x1, RZ, 0xc0, !PT ;  /* 0x000000010bff7812 */ /* 0x040fe4000780c0ff */
[----:B------:R-:W-:-:S04]  /*1570*/  LOP3.LUT P2, RZ, R11, 0x2, RZ, 0xc0, !PT ;  /* 0x000000020bff7812 */ /* 0x000fc8000784c0ff */
[----:B------:R-:W-:Y:S02]  /*1580*/  PLOP3.LUT P0, PT, P0, P1, P2, 0xe0, 0x0 ;  /* 0x000000000000781c */ /* 0x000fe40000703c20 */
[----:B------:R-:W-:Y:S02]  /*1590*/  LOP3.LUT P1, RZ, R2, 0x7fffff, RZ, 0xc0, !PT ;  /* 0x007fffff02ff7812 */ /* 0x000fe4000782c0ff */
[----:B------:R-:W-:-:S05]  /*15a0*/  SEL R7, RZ, 0x1, !P0 ;  /* 0x00000001ff077807 */ /* 0x000fca0004000000 */
[----:B------:R-:W-:-:S05]  /*15b0*/  IMAD.MOV R7, RZ, RZ, -R7 ;  /* 0x000000ffff077224 */ /* 0x000fca00078e0a07 */
[----:B------:R-:W-:Y:S02]  /*15c0*/  ISETP.GE.AND P0, PT, R7, RZ, PT ;  /* 0x000000ff0700720c */ /* 0x000fe40003f06270 */
[----:B------:R-:W-:-:S04]  /*15d0*/  IADD3 R7, PT, PT, R12, -0xfc, RZ ;  /* 0xffffff040c077810 */ /* 0x000fc80007ffe0ff */
[----:B------:R-:W-:-:S07]  /*15e0*/  SHF.R.U32.HI R7, RZ, R7, R8 ;  /* 0x00000007ff077219 */ /* 0x000fce0000011608 */
[----:B------:R-:W-:-:S04]  /*15f0*/  @!P0 VIADD R7, R7, 0x1 ;  /* 0x0000000107078836 */ /* 0x000fc80000000000 */
[----:B------:R-:W-:-:S05]  /*1600*/  @!P1 IMAD.SHL.U32 R7, R7, 0x2, RZ ;  /* 0x0000000207079824 */ /* 0x000fca00078e00ff */
[----:B------:R-:W-:Y:S01]  /*1610*/  LOP3.LUT R7, R7, 0x80000000, R2, 0xf8, !PT ;  /* 0x8000000007077812 */ /* 0x000fe200078ef802 */
[----:B------:R-:W-:Y:S06]  /*1620*/  BRA `(.L_x_16) ;  /* 0x0000000000047947 */ /* 0x000fec0003800000 */
.L_x_17:
[----:B------:R0:W1:Y:S02]  /*1630*/  MUFU.RCP R7, R2 ;  /* 0x0000000200077308 */ /* 0x0000640000001000 */
.L_x_16:
[----:B0123--:R-:W-:Y:S02]  /*1640*/  IMAD.MOV.U32 R2, RZ, RZ, R7 ;  /* 0x000000ffff027224 */ /* 0x00ffe400078e0007 */
[----:B------:R-:W-:-:S04]  /*1650*/  HFMA2 R7, -RZ, RZ, 0, 0 ;  /* 0x00000000ff077431 */ /* 0x000fc800000001ff */
[----:B------:R-:W-:Y:S05]  /*1660*/  RET.REL.NODEC R6 `(_Z8steeringjjfPKfP6float2) ;  /* 0xffffffe806647950 */ /* 0x000fea0003c3ffff */
        .weak           $__internal_1_$__cuda_sm20_sqrt_rn_f32_slowpath
        .type           $__internal_1_$__cuda_sm20_sqrt_rn_f32_slowpath,@function
        .size           $__internal_1_$__cuda_sm20_sqrt_rn_f32_slowpath,(.L_x_21 - $__internal_1_$__cuda_sm20_sqrt_rn_f32_slowpath)
$__internal_1_$__cuda_sm20_sqrt_rn_f32_slowpath:
[----:B------:R-:W-:-:S13]  /*1670*/  LOP3.LUT P0, RZ, R2, 0x7fffffff, RZ, 0xc0, !PT ;  /* 0x7fffffff02ff7812 */ /* 0x000fda000780c0ff */
[----:B------:R-:W-:Y:S01]  /*1680*/  @!P0 IMAD.MOV.U32 R6, RZ, RZ, R2 ;  /* 0x000000ffff068224 */ /* 0x000fe200078e0002 */
[----:B------:R-:W-:Y:S06]  /*1690*/  @!P0 BRA `(.L_x_18) ;  /* 0x0000000000448947 */ /* 0x000fec0003800000 */
[----:B------:R-:W-:-:S13]  /*16a0*/  FSETP.GEU.FTZ.AND P0, PT, R2, RZ, PT ;  /* 0x000000ff0200720b */ /* 0x000fda0003f1e000 */
[----:B------:R-:W-:Y:S01]  /*16b0*/  @!P0 IMAD.MOV.U32 R6, RZ, RZ, 0x7fffffff ;  /* 0x7fffffffff068424 */ /* 0x000fe200078e00ff */
[----:B------:R-:W-:Y:S06]  /*16c0*/  @!P0 BRA `(.L_x_18) ;  /* 0x0000000000388947 */ /* 0x000fec0003800000 */
[----:B------:R-:W-:-:S13]  /*16d0*/  FSETP.GTU.FTZ.AND P0, PT, |R2|, +INF , PT ;  /* 0x7f8000000200780b */ /* 0x000fda0003f1c200 */
[----:B------:R-:W-:Y:S01]  /*16e0*/  @P0 FADD.FTZ R6, R2, 1 ;  /* 0x3f80000002060421 */ /* 0x000fe20000010000 */
[----:B------:R-:W-:Y:S06]  /*16f0*/  @P0 BRA `(.L_x_18) ;  /* 0x00000000002c0947 */ /* 0x000fec0003800000 */
[----:B------:R-:W-:-:S13]  /*1700*/  FSETP.NEU.FTZ.AND P0, PT, |R2|, +INF , PT ;  /* 0x7f8000000200780b */ /* 0x000fda0003f1d200 */
[----:B------:R-:W-:Y:S01]  /*1710*/  @!P0 IMAD.MOV.U32 R6, RZ, RZ, R2 ;  /* 0x000000ffff068224 */ /* 0x000fe200078e0002 */
[----:B------:R-:W-:Y:S06]  /*1720*/  @!P0 BRA `(.L_x_18) ;  /* 0x0000000000208947 */ /* 0x000fec0003800000 */
[----:B------:R-:W-:-:S04]  /*1730*/  FFMA R2, R2, 1.84467440737095516160e+19, RZ ;  /* 0x5f80000002027823 */ /* 0x000fc800000000ff */
[----:B------:R-:W0:Y:S02]  /*1740*/  MUFU.RSQ R7, R2 ;  /* 0x0000000200077308 */ /* 0x000e240000001400 */
[----:B0-----:R-:W-:Y:S01]  /*1750*/  FMUL.FTZ R9, R2, R7 ;  /* 0x0000000702097220 */ /* 0x001fe20000410000 */
[----:B------:R-:W-:-:S03]  /*1760*/  FMUL.FTZ R7, R7, 0.5 ;  /* 0x3f00000007077820 */ /* 0x000fc60000410000 */
[----:B------:R-:W-:-:S04]  /*1770*/  FADD.FTZ R6, -R9, -RZ ;  /* 0x800000ff09067221 */ /* 0x000fc80000010100 */
[----:B------:R-:W-:-:S04]  /*1780*/  FFMA R6, R9, R6, R2 ;  /* 0x0000000609067223 */ /* 0x000fc80000000002 */
[----:B------:R-:W-:-:S04]  /*1790*/  FFMA R6, R6, R7, R9 ;  /* 0x0000000706067223 */ /* 0x000fc80000000009 */
[----:B------:R-:W-:-:S07]  /*17a0*/  FMUL.FTZ R6, R6, 2.3283064365386962891e-10 ;  /* 0x2f80000006067820 */ /* 0x000fce0000410000 */
.L_x_18:
[----:B------:R-:W-:Y:S01]  /*17b0*/  MOV R2, R6 ;  /* 0x0000000600027202 */ /* 0x000fe20000000f00 */
[----:B------:R-:W-:Y:S02]  /*17c0*/  IMAD.MOV.U32 R6, RZ, RZ, R8 ;  /* 0x000000ffff067224 */ /* 0x000fe400078e0008 */
[----:B------:R-:W-:-:S04]  /*17d0*/  IMAD.MOV.U32 R7, RZ, RZ, 0x0 ;  /* 0x00000000ff077424 */ /* 0x000fc800078e00ff */
[----:B------:R-:W-:Y:S05]  /*17e0*/  RET.REL.NODEC R6 `(_Z8steeringjjfPKfP6float2) ;  /* 0xffffffe806047950 */ /* 0x000fea0003c3ffff */
.L_x_19:
        /* <DEDUP_REMOVED lines=9> */
.L_x_21:


//--------------------- .nv.global.init           --------------------------
	.section	.nv.global.init,"aw",@progbits
	.align	4
.nv.global.init:
	.type		__cudart_i2opi_f,@object
	.size		__cudart_i2opi_f,(.L_0 - __cudart_i2opi_f)
__cudart_i2opi_f:
        /*0000*/ 	.byte	0x41, 0x90, 0x43, 0x3c, 0x99, 0x95, 0x62, 0xdb, 0xc0, 0xdd, 0x34, 0xf5, 0xd1, 0x57, 0x27, 0xfc
        /*0010*/ 	.byte	0x29, 0x15, 0x44, 0x4e, 0x6e, 0x83, 0xf9, 0xa2
.L_0:


//--------------------- .nv.shared.reserved.0     --------------------------
	.section	.nv.shared.reserved.0,"aw",@nobits
	.weak		__nv_reservedSMEM_offset_0_alias
	.size		__nv_reservedSMEM_offset_0_alias, 0, 64
	.other		__nv_reservedSMEM_offset_0_alias,@"STO_CUDA_RESERVED_SHARED STV_DEFAULT"
__nv_reservedSMEM_offset_0_alias:
	.zero		0
	.zero		64


//--------------------- .nv.constant0._Z6CidentjP6float2 --------------------------
	.section	.nv.constant0._Z6CidentjP6float2,"a",@progbits
	.sectionflags	@""
	.align	4
.nv.constant0._Z6CidentjP6float2:
	.zero		912


//--------------------- .nv.constant0._Z8steeringjjfPKfP6float2 --------------------------
	.section	.nv.constant0._Z8steeringjjfPKfP6float2,"a",@progbits
	.sectionflags	@""
	.align	4
.nv.constant0._Z8steeringjjfPKfP6float2:
	.zero		928


//--------------------- SYMBOLS --------------------------

	.type		.nv.reservedSmem.offset0,@object
	.size		.nv.reservedSmem.offset0,0x4
